	.target	sm_90a

	.elftype	@"ET_EXEC"


//--------------------- .note.nv.tkinfo           --------------------------
	.section	.note.nv.tkinfo,"",@"SHT_NOTE"
	.sectionflags	@"SHF_NOTE_NV_TKINFO"
	.tkinfo
        /*0018*/ 	.word	0x00000002
        /*0030*/ 	.string	""
        /*0030*/ 	.string	"ptxas"
        /*0030*/ 	.string	"Cuda compilation tools, release 13.0, V13.0.88"
        /*0030*/ 	.string	"Build cuda_13.0.r13.0/compiler.36424714_0"
        /*0030*/ 	.string	"-arch sm_90a -m 64 "



//--------------------- .note.nv.cuinfo           --------------------------
	.section	.note.nv.cuinfo,"",@"SHT_NOTE"
	.sectionflags	@"SHF_NOTE_NV_CUINFO"
        /*0018*/ 	.short	0x0002
        /*001a*/ 	.short	0x005a
        /*001c*/ 	.short	0x0082
	.zero		2


//--------------------- .nv.info                  --------------------------
	.section	.nv.info,"",@"SHT_CUDA_INFO"
	.align	4


	//----- nvinfo : EIATTR_REGCOUNT
	.align		4
        /*0000*/ 	.byte	0x04, 0x2f
        /*0002*/ 	.short	(.L_12 - .L_11)
	.align		4
.L_11:
        /*0004*/ 	.word	index@(_ZN7cutlass13device_kernelINS_4gemm6kernel13GemmUniversalIN4cute5tupleIJiiiiEEENS1_10collective13CollectiveMmaINS1_37MainloopSm90TmaGmmaWarpSpecializedFP8ILi5ENS5_IJNS4_1CILi1EEENSA_ILi2EEESB_EEENS1_35KernelTmaWarpSpecializedCooperativeEEENS5_IJNSA_ILi256EEESG_NSA_ILi32EEEEEENS_12float_e5m2_tENS5_IJlSB_lEEESJ_SK_NS4_8TiledMMAINS4_8MMA_AtomIJNS4_4SM904GMMA31MMA_64x256x32_F32E5M2E5M2_SS_TNILNSO_7ScaleInE1ELSQ_1EEEEEENS4_6LayoutINS5_IJSC_SB_SB_EEENS5_IJSB_NSA_ILi0EEESV_EEEEENS5_IJNS4_10UnderscoreESY_SY_EEEEENS4_23SM90_TMA_LOAD_MULTICASTENS4_14ComposedLayoutINS4_7SwizzleILi1ELi4ELi3EEENS4_18smem_ptr_flag_bitsILi8EEENST_INS5_IJNSA_ILi8EEESH_EEENS5_IJSH_SB_EEEEEEEvNS4_8identityENS4_13SM90_TMA_LOADES1B_vS1C_EENS_8epilogue10collective6detail29Sm90TmaWarpSpecializedAdapterINS1G_15DefaultEpilogueISJ_SK_SK_NS1F_6thread17LinearCombinationISJ_Li1EffLNS1K_9ScaleType4KindE0ELNS_15FloatRoundStyleE2ESJ_EENS1_15EpilogueDefaultEEEEEvvEEEEvNT_6ParamsE)
        /*0008*/ 	.word	0x000000a8


	//----- nvinfo : EIATTR_FRAME_SIZE
	.align		4
.L_12:
        /*000c*/ 	.byte	0x04, 0x11
        /*000e*/ 	.short	(.L_14 - .L_13)
	.align		4
.L_13:
        /*0010*/ 	.word	index@(_ZN7cutlass13device_kernelINS_4gemm6kernel13GemmUniversalIN4cute5tupleIJiiiiEEENS1_10collective13CollectiveMmaINS1_37MainloopSm90TmaGmmaWarpSpecializedFP8ILi5ENS5_IJNS4_1CILi1EEENSA_ILi2EEESB_EEENS1_35KernelTmaWarpSpecializedCooperativeEEENS5_IJNSA_ILi256EEESG_NSA_ILi32EEEEEENS_12float_e5m2_tENS5_IJlSB_lEEESJ_SK_NS4_8TiledMMAINS4_8MMA_AtomIJNS4_4SM904GMMA31MMA_64x256x32_F32E5M2E5M2_SS_TNILNSO_7ScaleInE1ELSQ_1EEEEEENS4_6LayoutINS5_IJSC_SB_SB_EEENS5_IJSB_NSA_ILi0EEESV_EEEEENS5_IJNS4_10UnderscoreESY_SY_EEEEENS4_23SM90_TMA_LOAD_MULTICASTENS4_14ComposedLayoutINS4_7SwizzleILi1ELi4ELi3EEENS4_18smem_ptr_flag_bitsILi8EEENST_INS5_IJNSA_ILi8EEESH_EEENS5_IJSH_SB_EEEEEEEvNS4_8identityENS4_13SM90_TMA_LOADES1B_vS1C_EENS_8epilogue10collective6detail29Sm90TmaWarpSpecializedAdapterINS1G_15DefaultEpilogueISJ_SK_SK_NS1F_6thread17LinearCombinationISJ_Li1EffLNS1K_9ScaleType4KindE0ELNS_15FloatRoundStyleE2ESJ_EENS1_15EpilogueDefaultEEEEEvvEEEEvNT_6ParamsE)
        /*0014*/ 	.word	0x00000678


	//----- nvinfo : EIATTR_MIN_STACK_SIZE
	.align		4
.L_14:
        /*0018*/ 	.byte	0x04, 0x12
        /*001a*/ 	.short	(.L_16 - .L_15)
	.align		4
.L_15:
        /*001c*/ 	.word	index@(_ZN7cutlass13device_kernelINS_4gemm6kernel13GemmUniversalIN4cute5tupleIJiiiiEEENS1_10collective13CollectiveMmaINS1_37MainloopSm90TmaGmmaWarpSpecializedFP8ILi5ENS5_IJNS4_1CILi1EEENSA_ILi2EEESB_EEENS1_35KernelTmaWarpSpecializedCooperativeEEENS5_IJNSA_ILi256EEESG_NSA_ILi32EEEEEENS_12float_e5m2_tENS5_IJlSB_lEEESJ_SK_NS4_8TiledMMAINS4_8MMA_AtomIJNS4_4SM904GMMA31MMA_64x256x32_F32E5M2E5M2_SS_TNILNSO_7ScaleInE1ELSQ_1EEEEEENS4_6LayoutINS5_IJSC_SB_SB_EEENS5_IJSB_NSA_ILi0EEESV_EEEEENS5_IJNS4_10UnderscoreESY_SY_EEEEENS4_23SM90_TMA_LOAD_MULTICASTENS4_14ComposedLayoutINS4_7SwizzleILi1ELi4ELi3EEENS4_18smem_ptr_flag_bitsILi8EEENST_INS5_IJNSA_ILi8EEESH_EEENS5_IJSH_SB_EEEEEEEvNS4_8identityENS4_13SM90_TMA_LOADES1B_vS1C_EENS_8epilogue10collective6detail29Sm90TmaWarpSpecializedAdapterINS1G_15DefaultEpilogueISJ_SK_SK_NS1F_6thread17LinearCombinationISJ_Li1EffLNS1K_9ScaleType4KindE0ELNS_15FloatRoundStyleE2ESJ_EENS1_15EpilogueDefaultEEEEEvvEEEEvNT_6ParamsE)
        /*0020*/ 	.word	0x00000678
.L_16:


//--------------------- .nv.compat                --------------------------
	.section	.nv.compat,"",@"SHT_CUDA_COMPAT_INFO"
	.align	4
        /*0000*/ 	.byte	0x02, 0x09, 0x01, 0x00, 0x02, 0x02, 0x04, 0x00, 0x02, 0x05, 0x05, 0x00, 0x03, 0x07, 0x01, 0x01
        /*0010*/ 	.byte	0x02, 0x03, 0x01, 0x00, 0x02, 0x06, 0x01, 0x00, 0x04, 0x0b, 0x08, 0x00, 0x00, 0x00, 0x00, 0x00
        /*0020*/ 	.byte	0x00, 0x00, 0x00, 0x00


//--------------------- .nv.info._ZN7cutlass13device_kernelINS_4gemm6kernel13GemmUniversalIN4cute5tupleIJiiiiEEENS1_10collective13CollectiveMmaINS1_37MainloopSm90TmaGmmaWarpSpecializedFP8ILi5ENS5_IJNS4_1CILi1EEENSA_ILi2EEESB_EEENS1_35KernelTmaWarpSpecializedCooperativeEEENS5_IJNSA_ILi256EEESG_NSA_ILi32EEEEEENS_12float_e5m2_tENS5_IJlSB_lEEESJ_SK_NS4_8TiledMMAINS4_8MMA_AtomIJNS4_4SM904GMMA31MMA_64x256x32_F32E5M2E5M2_SS_TNILNSO_7ScaleInE1ELSQ_1EEEEEENS4_6LayoutINS5_IJSC_SB_SB_EEENS5_IJSB_NSA_ILi0EEESV_EEEEENS5_IJNS4_10UnderscoreESY_SY_EEEEENS4_23SM90_TMA_LOAD_MULTICASTENS4_14ComposedLayoutINS4_7SwizzleILi1ELi4ELi3EEENS4_18smem_ptr_flag_bitsILi8EEENST_INS5_IJNSA_ILi8EEESH_EEENS5_IJSH_SB_EEEEEEEvNS4_8identityENS4_13SM90_TMA_LOADES1B_vS1C_EENS_8epilogue10collective6detail29Sm90TmaWarpSpecializedAdapterINS1G_15DefaultEpilogueISJ_SK_SK_NS1F_6thread17LinearCombinationISJ_Li1EffLNS1K_9ScaleType4KindE0ELNS_15FloatRoundStyleE2ESJ_EENS1_15EpilogueDefaultEEEEEvvEEEEvNT_6ParamsE --------------------------
	.section	.nv.info._ZN7cutlass13device_kernelINS_4gemm6kernel13GemmUniversalIN4cute5tupleIJiiiiEEENS1_10collective13CollectiveMmaINS1_37MainloopSm90TmaGmmaWarpSpecializedFP8ILi5ENS5_IJNS4_1CILi1EEENSA_ILi2EEESB_EEENS1_35KernelTmaWarpSpecializedCooperativeEEENS5_IJNSA_ILi256EEESG_NSA_ILi32EEEEEENS_12float_e5m2_tENS5_IJlSB_lEEESJ_SK_NS4_8TiledMMAINS4_8MMA_AtomIJNS4_4SM904GMMA31MMA_64x256x32_F32E5M2E5M2_SS_TNILNSO_7ScaleInE1ELSQ_1EEEEEENS4_6LayoutINS5_IJSC_SB_SB_EEENS5_IJSB_NSA_ILi0EEESV_EEEEENS5_IJNS4_10UnderscoreESY_SY_EEEEENS4_23SM90_TMA_LOAD_MULTICASTENS4_14ComposedLayoutINS4_7SwizzleILi1ELi4ELi3EEENS4_18smem_ptr_flag_bitsILi8EEENST_INS5_IJNSA_ILi8EEESH_EEENS5_IJSH_SB_EEEEEEEvNS4_8identityENS4_13SM90_TMA_LOADES1B_vS1C_EENS_8epilogue10collective6detail29Sm90TmaWarpSpecializedAdapterINS1G_15DefaultEpilogueISJ_SK_SK_NS1F_6thread17LinearCombinationISJ_Li1EffLNS1K_9ScaleType4KindE0ELNS_15FloatRoundStyleE2ESJ_EENS1_15EpilogueDefaultEEEEEvvEEEEvNT_6ParamsE,"",@"SHT_CUDA_INFO"
	.sectionflags	@""
	.align	4


	//----- nvinfo : EIATTR_CUDA_API_VERSION
	.align		4
        /*0000*/ 	.byte	0x04, 0x37
        /*0002*/ 	.short	(.L_18 - .L_17)
.L_17:
        /*0004*/ 	.word	0x00000082


	//----- nvinfo : EIATTR_KPARAM_INFO
	.align		4
.L_18:
        /*0008*/ 	.byte	0x04, 0x17
        /*000a*/ 	.short	(.L_20 - .L_19)
.L_19:
        /*000c*/ 	.word	0x00000000
        /*0010*/ 	.short	0x0000
        /*0012*/ 	.short	0x0070
        /*0014*/ 	.byte	0x00, 0xf0, 0x01, 0x10


	//----- nvinfo : EIATTR_SPARSE_MMA_MASK
	.align		4
.L_20:
        /*0018*/ 	.byte	0x03, 0x50
        /*001a*/ 	.short	0x0000


	//----- nvinfo : EIATTR_MAXREG_COUNT
	.align		4
        /*001c*/ 	.byte	0x03, 0x1b
        /*001e*/ 	.short	0x00a8


	//----- nvinfo : EIATTR_NUM_BARRIERS
	.align		4
        /*0020*/ 	.byte	0x02, 0x4c
        /*0022*/ 	.byte	0x01
	.zero		1


	//----- nvinfo : EIATTR_ANNOTATIONS
	.align		4
        /*0024*/ 	.byte	0x04, 0x55
        /*0026*/ 	.short	(.L_22 - .L_21)


	//   ....[0]....
.L_21:
        /*0028*/ 	.word	0x00000001
        /*002c*/ 	.byte	0x90, 0x06, 0x00, 0x00, 0x01, 0x00, 0x00, 0x00, 0xc0, 0x08, 0x00, 0x00, 0x01, 0x00, 0x00, 0x00
        /* <DEDUP_REMOVED lines=1354> */
        /*54dc*/ 	.byte	0xb0, 0x35, 0x02, 0x00, 0x01, 0x00, 0x00, 0x00, 0x00, 0x36, 0x02, 0x00


	//----- nvinfo : EIATTR_MERCURY_ISA_VERSION
	.align		4
.L_22:
        /*54e8*/ 	.byte	0x03, 0x5f
        /*54ea*/ 	.short	0x0101


	//----- nvinfo : EIATTR_INT_WARP_WIDE_INSTR_OFFSETS
	.align		4
        /*54ec*/ 	.byte	0x04, 0x31
        /*54ee*/ 	.short	(.L_24 - .L_23)


	//   ....[0]....
.L_23:
        /*54f0*/ 	.word	0x00000550


	//   ....[1]....
        /*54f4*/ 	.word	0x00000570


	//   ....[2]....
        /*54f8*/ 	.word	0x000006c0


	//----- nvinfo : EIATTR_COOP_GROUP_MASK_REGIDS
	.align		4
.L_24:
        /*54fc*/ 	.byte	0x04, 0x29
        /*54fe*/ 	.short	(.L_26 - .L_25)


	//   ....[0]....
.L_25:
        /*5500*/ 	.word	0xffffffff


	//   ....[1]....
        /*5504*/ 	.word	0xffffffff


	//   ....[2]....
        /*5508*/ 	.word	0xffffffff


	//   ....[3]....
        /*550c*/ 	.word	0xffffffff


	//   ....[4]....
        /*5510*/ 	.word	0xffffffff


	//   ....[5]....
        /*5514*/ 	.word	0xffffffff


	//----- nvinfo : EIATTR_COOP_GROUP_INSTR_OFFSETS
	.align		4
.L_26:
        /*5518*/ 	.byte	0x04, 0x28
        /*551a*/ 	.short	(.L_28 - .L_27)


	//   ....[0]....
.L_27:
        /*551c*/ 	.word	0x00000070


	//   ....[1]....
        /*5520*/ 	.word	0x00000080


	//   ....[2]....
        /*5524*/ 	.word	0x000001a0


	//   ....[3]....
        /*5528*/ 	.word	0x000003e0


	//   ....[4]....
        /*552c*/ 	.word	0x000007d0


	//   ....[5]....
        /*5530*/ 	.word	0x00002910


	//----- nvinfo : EIATTR_REG_RECONFIG
	.align		4
.L_28:
        /*5534*/ 	.byte	0x01, 0x54
	.zero		2


	//----- nvinfo : EIATTR_MBARRIER_INSTR_OFFSETS
	.align		4
        /*5538*/ 	.byte	0x04, 0x39
        /*553a*/ 	.short	(.L_30 - .L_29)


	//   ....[0]....
.L_29:
        /*553c*/ 	.word	0x00000320
        /*5540*/ 	.word	0x000000ff
        /*5544*/ 	.word	0x00000000
        /*5548*/ 	.short	0x0100
        /*554a*/ 	.byte	0x09
	.zero		1


	//   ....[1]....
        /*554c*/ 	.word	0x00000330
        /*5550*/ 	.word	0x000000ff
        /*5554*/ 	.word	0x00000028
        /*5558*/ 	.short	0x0100
        /*555a*/ 	.byte	0x09
	.zero		1


	//   ....[2]....
        /*555c*/ 	.word	0x00000340
        /*5560*/ 	.word	0x000000ff
        /*5564*/ 	.word	0x00000008
        /*5568*/ 	.short	0x0100
        /*556a*/ 	.byte	0x09
	.zero		1


	//   ....[3]....
        /*556c*/ 	.word	0x00000350
        /*5570*/ 	.word	0x000000ff
        /*5574*/ 	.word	0x00000030
        /*5578*/ 	.short	0x0100
        /*557a*/ 	.byte	0x09
	.zero		1


	//   ....[4]....
        /*557c*/ 	.word	0x00000360
        /*5580*/ 	.word	0x000000ff
        /*5584*/ 	.word	0x00000010
        /*5588*/ 	.short	0x0100
        /*558a*/ 	.byte	0x09
	.zero		1


	//   ....[5]....
        /*558c*/ 	.word	0x00000370
        /*5590*/ 	.word	0x000000ff
        /*5594*/ 	.word	0x00000038
        /*5598*/ 	.short	0x0100
        /*559a*/ 	.byte	0x09
	.zero		1


	//   ....[6]....
        /*559c*/ 	.word	0x00000380
        /*55a0*/ 	.word	0x000000ff
        /*55a4*/ 	.word	0x00000018
        /*55a8*/ 	.short	0x0100
        /*55aa*/ 	.byte	0x09
	.zero		1


	//   ....[7]....
        /*55ac*/ 	.word	0x00000390
        /*55b0*/ 	.word	0x000000ff
        /*55b4*/ 	.word	0x00000040
        /*55b8*/ 	.short	0x0100
        /*55ba*/ 	.byte	0x09
	.zero		1


	//   ....[8]....
        /*55bc*/ 	.word	0x000003a0
        /*55c0*/ 	.word	0x000000ff
        /*55c4*/ 	.word	0x00000020
        /*55c8*/ 	.short	0x0100
        /*55ca*/ 	.byte	0x09
	.zero		1


	//   ....[9]....
        /*55cc*/ 	.word	0x000003b0
        /*55d0*/ 	.word	0x000000ff
        /*55d4*/ 	.word	0x00000048
        /*55d8*/ 	.short	0x0100
        /*55da*/ 	.byte	0x09
	.zero		1


	//   ....[10]....
        /*55dc*/ 	.word	0x00000750
        /*55e0*/ 	.word	0x000000ff
        /*55e4*/ 	.word	0x00000060
        /*55e8*/ 	.short	0x0100
        /*55ea*/ 	.byte	0x06
	.zero		1


	//   ....[11]....
        /*55ec*/ 	.word	0x00000780
        /*55f0*/ 	.word	0x000000ff
        /*55f4*/ 	.word	0x00000068
        /*55f8*/ 	.short	0x0100
        /*55fa*/ 	.byte	0x06
	.zero		1


	//   ....[12]....
        /*55fc*/ 	.word	0x00002d20
        /*5600*/ 	.word	0x000000ff
        /*5604*/ 	.word	0x00000000
        /*5608*/ 	.short	0x010a
        /*560a*/ 	.byte	0x07
	.zero		1


	//   ....[13]....
        /*560c*/ 	.word	0x00002d80
        /*5610*/ 	.word	0x000000ff
        /*5614*/ 	.word	0x00000000
        /*5618*/ 	.short	0x010a
        /*561a*/ 	.byte	0x07
	.zero		1


	//   ....[14]....
        /*561c*/ 	.word	0x00006540
        /*5620*/ 	.word	0x000000ff
        /*5624*/ 	.word	0x00000000
        /*5628*/ 	.short	0x010a
        /*562a*/ 	.byte	0x0f
	.zero		1


	//   ....[15]....
        /*562c*/ 	.word	0x00006580
        /*5630*/ 	.word	0x000000ff
        /*5634*/ 	.word	0x00000000
        /*5638*/ 	.short	0x010a
        /*563a*/ 	.byte	0x0f
	.zero		1


	//   ....[16]....
        /*563c*/ 	.word	0x0000b220
        /*5640*/ 	.word	0x00000003
        /*5644*/ 	.word	0x00000000
        /*5648*/ 	.short	0x0101
        /*564a*/ 	.byte	0x3f
	.zero		1


	//   ....[17]....
        /*564c*/ 	.word	0x0000ecf0
        /*5650*/ 	.word	0x00000000
        /*5654*/ 	.word	0x00000000
        /*5658*/ 	.short	0x0101
        /*565a*/ 	.byte	0x3f
	.zero		1


	//   ....[18]....
        /*565c*/ 	.word	0x00022780
        /*5660*/ 	.word	0x00000012
        /*5664*/ 	.word	0x00000028
        /*5668*/ 	.short	0x010a
        /*566a*/ 	.byte	0x3f
	.zero		1


	//   ....[19]....
        /*566c*/ 	.word	0x00022b20
        /*5670*/ 	.word	0x00000002
        /*5674*/ 	.word	0x00000068
        /*5678*/ 	.short	0x0101
        /*567a*/ 	.byte	0x3f
	.zero		1


	//   ....[20]....
        /*567c*/ 	.word	0x000232b0
        /*5680*/ 	.word	0x00000005
        /*5684*/ 	.word	0x00000000
        /*5688*/ 	.short	0x010a
        /*568a*/ 	.byte	0x3f
	.zero		1


	//   ....[21]....
        /*568c*/ 	.word	0x00023340
        /*5690*/ 	.word	0x00000007
        /*5694*/ 	.word	0x00000000
        /*5698*/ 	.short	0x010a
        /*569a*/ 	.byte	0x3f
	.zero		1


	//   ....[22]....
        /*569c*/ 	.word	0x000233d0
        /*56a0*/ 	.word	0x00000007
        /*56a4*/ 	.word	0x00000000
        /*56a8*/ 	.short	0x010a
        /*56aa*/ 	.byte	0x3f
	.zero		1


	//   ....[23]....
        /*56ac*/ 	.word	0x00023460
        /*56b0*/ 	.word	0x00000007
        /*56b4*/ 	.word	0x00000000
        /*56b8*/ 	.short	0x010a
        /*56ba*/ 	.byte	0x3f
	.zero		1


	//   ....[24]....
        /*56bc*/ 	.word	0x000234f0
        /*56c0*/ 	.word	0x00000003
        /*56c4*/ 	.word	0x00000000
        /*56c8*/ 	.short	0x010a
        /*56ca*/ 	.byte	0x3f
	.zero		1


	//   ....[25]....
        /*56cc*/ 	.word	0x00023560
        /*56d0*/ 	.word	0x00000003
        /*56d4*/ 	.word	0x00000000
        /*56d8*/ 	.short	0x010a
        /*56da*/ 	.byte	0x3f
	.zero		1


	//   ....[26]....
        /*56dc*/ 	.word	0x000235d0
        /*56e0*/ 	.word	0x00000000
        /*56e4*/ 	.word	0x00000000
        /*56e8*/ 	.short	0x010a
        /*56ea*/ 	.byte	0x3f
	.zero		1


	//   ....[27]....
        /*56ec*/ 	.word	0x000236b0
        /*56f0*/ 	.word	0x00000012
        /*56f4*/ 	.word	0x00000028
        /*56f8*/ 	.short	0x010a
        /*56fa*/ 	.byte	0x3f
	.zero		1


	//   ....[28]....
        /*56fc*/ 	.word	0x00023780
        /*5700*/ 	.word	0x00000005
        /*5704*/ 	.word	0x00000000
        /*5708*/ 	.short	0x010a
        /*570a*/ 	.byte	0x3f
	.zero		1


	//   ....[29]....
        /*570c*/ 	.word	0x000237d0
        /*5710*/ 	.word	0x00000007
        /*5714*/ 	.word	0x00000000
        /*5718*/ 	.short	0x010a
        /*571a*/ 	.byte	0x3f
	.zero		1


	//   ....[30]....
        /*571c*/ 	.word	0x00023820
        /*5720*/ 	.word	0x00000007
        /*5724*/ 	.word	0x00000000
        /*5728*/ 	.short	0x010a
        /*572a*/ 	.byte	0x3f
	.zero		1


	//   ....[31]....
        /*572c*/ 	.word	0x00023870
        /*5730*/ 	.word	0x00000007
        /*5734*/ 	.word	0x00000000
        /*5738*/ 	.short	0x010a
        /*573a*/ 	.byte	0x3f
	.zero		1


	//----- nvinfo : EIATTR_NUM_MBARRIERS
	.align		4
.L_30:
        /*573c*/ 	.byte	0x03, 0x38
        /*573e*/ 	.short	0x000c


	//----- nvinfo : EIATTR_EXIT_INSTR_OFFSETS
	.align		4
        /*5740*/ 	.byte	0x04, 0x1c
        /*5742*/ 	.short	(.L_32 - .L_31)


	//   ....[0]....
.L_31:
        /*5744*/ 	.word	0x00000960


	//   ....[1]....
        /*5748*/ 	.word	0x00001200


	//   ....[2]....
        /*574c*/ 	.word	0x00021e80


	//   ....[3]....
        /*5750*/ 	.word	0x00022420


	//   ....[4]....
        /*5754*/ 	.word	0x00023540


	//----- nvinfo : EIATTR_MAX_THREADS
	.align		4
.L_32:
        /*5758*/ 	.byte	0x04, 0x05
        /*575a*/ 	.short	(.L_34 - .L_33)
.L_33:
        /*575c*/ 	.word	0x00000180
        /*5760*/ 	.word	0x00000001
        /*5764*/ 	.word	0x00000001


	//----- nvinfo : EIATTR_CRS_STACK_SIZE
	.align		4
.L_34:
        /*5768*/ 	.byte	0x04, 0x1e
        /*576a*/ 	.short	(.L_36 - .L_35)
.L_35:
        /*576c*/ 	.word	0x00000000


	//----- nvinfo : EIATTR_CBANK_PARAM_SIZE
	.align		4
.L_36:
        /*5770*/ 	.byte	0x03, 0x19
        /*5772*/ 	.short	0x0470


	//----- nvinfo : EIATTR_PARAM_CBANK
	.align		4
        /*5774*/ 	.byte	0x04, 0x0a
        /*5776*/ 	.short	(.L_38 - .L_37)
	.align		4
.L_37:
        /*5778*/ 	.word	index@(.nv.constant0._ZN7cutlass13device_kernelINS_4gemm6kernel13GemmUniversalIN4cute5tupleIJiiiiEEENS1_10collective13CollectiveMmaINS1_37MainloopSm90TmaGmmaWarpSpecializedFP8ILi5ENS5_IJNS4_1CILi1EEENSA_ILi2EEESB_EEENS1_35KernelTmaWarpSpecializedCooperativeEEENS5_IJNSA_ILi256EEESG_NSA_ILi32EEEEEENS_12float_e5m2_tENS5_IJlSB_lEEESJ_SK_NS4_8TiledMMAINS4_8MMA_AtomIJNS4_4SM904GMMA31MMA_64x256x32_F32E5M2E5M2_SS_TNILNSO_7ScaleInE1ELSQ_1EEEEEENS4_6LayoutINS5_IJSC_SB_SB_EEENS5_IJSB_NSA_ILi0EEESV_EEEEENS5_IJNS4_10UnderscoreESY_SY_EEEEENS4_23SM90_TMA_LOAD_MULTICASTENS4_14ComposedLayoutINS4_7SwizzleILi1ELi4ELi3EEENS4_18smem_ptr_flag_bitsILi8EEENST_INS5_IJNSA_ILi8EEESH_EEENS5_IJSH_SB_EEEEEEEvNS4_8identityENS4_13SM90_TMA_LOADES1B_vS1C_EENS_8epilogue10collective6detail29Sm90TmaWarpSpecializedAdapterINS1G_15DefaultEpilogueISJ_SK_SK_NS1F_6thread17LinearCombinationISJ_Li1EffLNS1K_9ScaleType4KindE0ELNS_15FloatRoundStyleE2ESJ_EENS1_15EpilogueDefaultEEEEEvvEEEEvNT_6ParamsE)
        /*577c*/ 	.short	0x0210
        /*577e*/ 	.short	0x0470


	//----- nvinfo : EIATTR_SW_WAR
	.align		4
.L_38:
        /*5780*/ 	.byte	0x04, 0x36
        /*5782*/ 	.short	(.L_40 - .L_39)
.L_39:
        /*5784*/ 	.word	0x00000008
.L_40:


//--------------------- .nv.callgraph             --------------------------
	.section	.nv.callgraph,"",@"SHT_CUDA_CALLGRAPH"
	.align	4
	.sectionentsize	8
	.align		4
        /*0000*/ 	.word	0x00000000
	.align		4
        /*0004*/ 	.word	0xffffffff
	.align		4
        /*0008*/ 	.word	0x00000000
	.align		4
        /*000c*/ 	.word	0xfffffffe
	.align		4
        /*0010*/ 	.word	0x00000000
	.align		4
        /*0014*/ 	.word	0xfffffffd
	.align		4
        /*0018*/ 	.word	0x00000000
	.align		4
        /*001c*/ 	.word	0xfffffffc


//--------------------- .nv.constant4             --------------------------
	.section	.nv.constant4,"a",@progbits
	.align	8
	.align		8
.nv.constant4:
        /*0000*/ 	.dword	_ZN39_INTERNAL_68f4690a_4_k_cu_b088777b_50554cuda3std3__45__cpo5beginE
	.align		8
        /*0008*/ 	.dword	_ZN39_INTERNAL_68f4690a_4_k_cu_b088777b_50554cuda3std3__45__cpo3endE
	.align		8
        /*0010*/ 	.dword	_ZN39_INTERNAL_68f4690a_4_k_cu_b088777b_50554cuda3std3__45__cpo6cbeginE
	.align		8
        /*0018*/ 	.dword	_ZN39_INTERNAL_68f4690a_4_k_cu_b088777b_50554cuda3std3__45__cpo4cendE
	.align		8
        /*0020*/ 	.dword	_ZN39_INTERNAL_68f4690a_4_k_cu_b088777b_50554cuda3std3__441_GLOBAL__N__68f4690a_4_k_cu_b088777b_50556ignoreE
	.align		8
        /*0028*/ 	.dword	_ZN39_INTERNAL_68f4690a_4_k_cu_b088777b_50554cuda3std3__419piecewise_constructE
	.align		8
        /*0030*/ 	.dword	_ZN39_INTERNAL_68f4690a_4_k_cu_b088777b_50554cuda3std3__48in_placeE
	.align		8
        /*0038*/ 	.dword	_ZN39_INTERNAL_68f4690a_4_k_cu_b088777b_50554cuda3std6ranges3__45__cpo4swapE
	.align		8
        /*0040*/ 	.dword	_ZN39_INTERNAL_68f4690a_4_k_cu_b088777b_50554cuda3std6ranges3__45__cpo9iter_moveE
	.align		8
        /*0048*/ 	.dword	_ZN39_INTERNAL_68f4690a_4_k_cu_b088777b_50554cute7productE
	.align		8
        /*0050*/ 	.dword	_ZN39_INTERNAL_68f4690a_4_k_cu_b088777b_50554cute1_E


//--------------------- .text._ZN7cutlass13device_kernelINS_4gemm6kernel13GemmUniversalIN4cute5tupleIJiiiiEEENS1_10collective13CollectiveMmaINS1_37MainloopSm90TmaGmmaWarpSpecializedFP8ILi5ENS5_IJNS4_1CILi1EEENSA_ILi2EEESB_EEENS1_35KernelTmaWarpSpecializedCooperativeEEENS5_IJNSA_ILi256EEESG_NSA_ILi32EEEEEENS_12float_e5m2_tENS5_IJlSB_lEEESJ_SK_NS4_8TiledMMAINS4_8MMA_AtomIJNS4_4SM904GMMA31MMA_64x256x32_F32E5M2E5M2_SS_TNILNSO_7ScaleInE1ELSQ_1EEEEEENS4_6LayoutINS5_IJSC_SB_SB_EEENS5_IJSB_NSA_ILi0EEESV_EEEEENS5_IJNS4_10UnderscoreESY_SY_EEEEENS4_23SM90_TMA_LOAD_MULTICASTENS4_14ComposedLayoutINS4_7SwizzleILi1ELi4ELi3EEENS4_18smem_ptr_flag_bitsILi8EEENST_INS5_IJNSA_ILi8EEESH_EEENS5_IJSH_SB_EEEEEEEvNS4_8identityENS4_13SM90_TMA_LOADES1B_vS1C_EENS_8epilogue10collective6detail29Sm90TmaWarpSpecializedAdapterINS1G_15DefaultEpilogueISJ_SK_SK_NS1F_6thread17LinearCombinationISJ_Li1EffLNS1K_9ScaleType4KindE0ELNS_15FloatRoundStyleE2ESJ_EENS1_15EpilogueDefaultEEEEEvvEEEEvNT_6ParamsE --------------------------
	.section	.text._ZN7cutlass13device_kernelINS_4gemm6kernel13GemmUniversalIN4cute5tupleIJiiiiEEENS1_10collective13CollectiveMmaINS1_37MainloopSm90TmaGmmaWarpSpecializedFP8ILi5ENS5_IJNS4_1CILi1EEENSA_ILi2EEESB_EEENS1_35KernelTmaWarpSpecializedCooperativeEEENS5_IJNSA_ILi256EEESG_NSA_ILi32EEEEEENS_12float_e5m2_tENS5_IJlSB_lEEESJ_SK_NS4_8TiledMMAINS4_8MMA_AtomIJNS4_4SM904GMMA31MMA_64x256x32_F32E5M2E5M2_SS_TNILNSO_7ScaleInE1ELSQ_1EEEEEENS4_6LayoutINS5_IJSC_SB_SB_EEENS5_IJSB_NSA_ILi0EEESV_EEEEENS5_IJNS4_10UnderscoreESY_SY_EEEEENS4_23SM90_TMA_LOAD_MULTICASTENS4_14ComposedLayoutINS4_7SwizzleILi1ELi4ELi3EEENS4_18smem_ptr_flag_bitsILi8EEENST_INS5_IJNSA_ILi8EEESH_EEENS5_IJSH_SB_EEEEEEEvNS4_8identityENS4_13SM90_TMA_LOADES1B_vS1C_EENS_8epilogue10collective6detail29Sm90TmaWarpSpecializedAdapterINS1G_15DefaultEpilogueISJ_SK_SK_NS1F_6thread17LinearCombinationISJ_Li1EffLNS1K_9ScaleType4KindE0ELNS_15FloatRoundStyleE2ESJ_EENS1_15EpilogueDefaultEEEEEvvEEEEvNT_6ParamsE,"ax",@progbits
	.align	128
.text._ZN7cutlass13device_kernelINS_4gemm6kernel13GemmUniversalIN4cute5tupleIJiiiiEEENS1_10collective13CollectiveMmaINS1_37MainloopSm90TmaGmmaWarpSpecializedFP8ILi5ENS5_IJNS4_1CILi1EEENSA_ILi2EEESB_EEENS1_35KernelTmaWarpSpecializedCooperativeEEENS5_IJNSA_ILi256EEESG_NSA_ILi32EEEEEENS_12float_e5m2_tENS5_IJlSB_lEEESJ_SK_NS4_8TiledMMAINS4_8MMA_AtomIJNS4_4SM904GMMA31MMA_64x256x32_F32E5M2E5M2_SS_TNILNSO_7ScaleInE1ELSQ_1EEEEEENS4_6LayoutINS5_IJSC_SB_SB_EEENS5_IJSB_NSA_ILi0EEESV_EEEEENS5_IJNS4_10UnderscoreESY_SY_EEEEENS4_23SM90_TMA_LOAD_MULTICASTENS4_14ComposedLayoutINS4_7SwizzleILi1ELi4ELi3EEENS4_18smem_ptr_flag_bitsILi8EEENST_INS5_IJNSA_ILi8EEESH_EEENS5_IJSH_SB_EEEEEEEvNS4_8identityENS4_13SM90_TMA_LOADES1B_vS1C_EENS_8epilogue10collective6detail29Sm90TmaWarpSpecializedAdapterINS1G_15DefaultEpilogueISJ_SK_SK_NS1F_6thread17LinearCombinationISJ_Li1EffLNS1K_9ScaleType4KindE0ELNS_15FloatRoundStyleE2ESJ_EENS1_15EpilogueDefaultEEEEEvvEEEEvNT_6ParamsE:
        .type           _ZN7cutlass13device_kernelINS_4gemm6kernel13GemmUniversalIN4cute5tupleIJiiiiEEENS1_10collective13CollectiveMmaINS1_37MainloopSm90TmaGmmaWarpSpecializedFP8ILi5ENS5_IJNS4_1CILi1EEENSA_ILi2EEESB_EEENS1_35KernelTmaWarpSpecializedCooperativeEEENS5_IJNSA_ILi256EEESG_NSA_ILi32EEEEEENS_12float_e5m2_tENS5_IJlSB_lEEESJ_SK_NS4_8TiledMMAINS4_8MMA_AtomIJNS4_4SM904GMMA31MMA_64x256x32_F32E5M2E5M2_SS_TNILNSO_7ScaleInE1ELSQ_1EEEEEENS4_6LayoutINS5_IJSC_SB_SB_EEENS5_IJSB_NSA_ILi0EEESV_EEEEENS5_IJNS4_10UnderscoreESY_SY_EEEEENS4_23SM90_TMA_LOAD_MULTICASTENS4_14ComposedLayoutINS4_7SwizzleILi1ELi4ELi3EEENS4_18smem_ptr_flag_bitsILi8EEENST_INS5_IJNSA_ILi8EEESH_EEENS5_IJSH_SB_EEEEEEEvNS4_8identityENS4_13SM90_TMA_LOADES1B_vS1C_EENS_8epilogue10collective6detail29Sm90TmaWarpSpecializedAdapterINS1G_15DefaultEpilogueISJ_SK_SK_NS1F_6thread17LinearCombinationISJ_Li1EffLNS1K_9ScaleType4KindE0ELNS_15FloatRoundStyleE2ESJ_EENS1_15EpilogueDefaultEEEEEvvEEEEvNT_6ParamsE,@function
        .size           _ZN7cutlass13device_kernelINS_4gemm6kernel13GemmUniversalIN4cute5tupleIJiiiiEEENS1_10collective13CollectiveMmaINS1_37MainloopSm90TmaGmmaWarpSpecializedFP8ILi5ENS5_IJNS4_1CILi1EEENSA_ILi2EEESB_EEENS1_35KernelTmaWarpSpecializedCooperativeEEENS5_IJNSA_ILi256EEESG_NSA_ILi32EEEEEENS_12float_e5m2_tENS5_IJlSB_lEEESJ_SK_NS4_8TiledMMAINS4_8MMA_AtomIJNS4_4SM904GMMA31MMA_64x256x32_F32E5M2E5M2_SS_TNILNSO_7ScaleInE1ELSQ_1EEEEEENS4_6LayoutINS5_IJSC_SB_SB_EEENS5_IJSB_NSA_ILi0EEESV_EEEEENS5_IJNS4_10UnderscoreESY_SY_EEEEENS4_23SM90_TMA_LOAD_MULTICASTENS4_14ComposedLayoutINS4_7SwizzleILi1ELi4ELi3EEENS4_18smem_ptr_flag_bitsILi8EEENST_INS5_IJNSA_ILi8EEESH_EEENS5_IJSH_SB_EEEEEEEvNS4_8identityENS4_13SM90_TMA_LOADES1B_vS1C_EENS_8epilogue10collective6detail29Sm90TmaWarpSpecializedAdapterINS1G_15DefaultEpilogueISJ_SK_SK_NS1F_6thread17LinearCombinationISJ_Li1EffLNS1K_9ScaleType4KindE0ELNS_15FloatRoundStyleE2ESJ_EENS1_15EpilogueDefaultEEEEEvvEEEEvNT_6ParamsE,(.L_x_592 - _ZN7cutlass13device_kernelINS_4gemm6kernel13GemmUniversalIN4cute5tupleIJiiiiEEENS1_10collective13CollectiveMmaINS1_37MainloopSm90TmaGmmaWarpSpecializedFP8ILi5ENS5_IJNS4_1CILi1EEENSA_ILi2EEESB_EEENS1_35KernelTmaWarpSpecializedCooperativeEEENS5_IJNSA_ILi256EEESG_NSA_ILi32EEEEEENS_12float_e5m2_tENS5_IJlSB_lEEESJ_SK_NS4_8TiledMMAINS4_8MMA_AtomIJNS4_4SM904GMMA31MMA_64x256x32_F32E5M2E5M2_SS_TNILNSO_7ScaleInE1ELSQ_1EEEEEENS4_6LayoutINS5_IJSC_SB_SB_EEENS5_IJSB_NSA_ILi0EEESV_EEEEENS5_IJNS4_10UnderscoreESY_SY_EEEEENS4_23SM90_TMA_LOAD_MULTICASTENS4_14ComposedLayoutINS4_7SwizzleILi1ELi4ELi3EEENS4_18smem_ptr_flag_bitsILi8EEENST_INS5_IJNSA_ILi8EEESH_EEENS5_IJSH_SB_EEEEEEEvNS4_8identityENS4_13SM90_TMA_LOADES1B_vS1C_EENS_8epilogue10collective6detail29Sm90TmaWarpSpecializedAdapterINS1G_15DefaultEpilogueISJ_SK_SK_NS1F_6thread17LinearCombinationISJ_Li1EffLNS1K_9ScaleType4KindE0ELNS_15FloatRoundStyleE2ESJ_EENS1_15EpilogueDefaultEEEEEvvEEEEvNT_6ParamsE)
        .other          _ZN7cutlass13device_kernelINS_4gemm6kernel13GemmUniversalIN4cute5tupleIJiiiiEEENS1_10collective13CollectiveMmaINS1_37MainloopSm90TmaGmmaWarpSpecializedFP8ILi5ENS5_IJNS4_1CILi1EEENSA_ILi2EEESB_EEENS1_35KernelTmaWarpSpecializedCooperativeEEENS5_IJNSA_ILi256EEESG_NSA_ILi32EEEEEENS_12float_e5m2_tENS5_IJlSB_lEEESJ_SK_NS4_8TiledMMAINS4_8MMA_AtomIJNS4_4SM904GMMA31MMA_64x256x32_F32E5M2E5M2_SS_TNILNSO_7ScaleInE1ELSQ_1EEEEEENS4_6LayoutINS5_IJSC_SB_SB_EEENS5_IJSB_NSA_ILi0EEESV_EEEEENS5_IJNS4_10UnderscoreESY_SY_EEEEENS4_23SM90_TMA_LOAD_MULTICASTENS4_14ComposedLayoutINS4_7SwizzleILi1ELi4ELi3EEENS4_18smem_ptr_flag_bitsILi8EEENST_INS5_IJNSA_ILi8EEESH_EEENS5_IJSH_SB_EEEEEEEvNS4_8identityENS4_13SM90_TMA_LOADES1B_vS1C_EENS_8epilogue10collective6detail29Sm90TmaWarpSpecializedAdapterINS1G_15DefaultEpilogueISJ_SK_SK_NS1F_6thread17LinearCombinationISJ_Li1EffLNS1K_9ScaleType4KindE0ELNS_15FloatRoundStyleE2ESJ_EENS1_15EpilogueDefaultEEEEEvvEEEEvNT_6ParamsE,@"STO_CUDA_ENTRY STV_DEFAULT"
_ZN7cutlass13device_kernelINS_4gemm6kernel13GemmUniversalIN4cute5tupleIJiiiiEEENS1_10collective13CollectiveMmaINS1_37MainloopSm90TmaGmmaWarpSpecializedFP8ILi5ENS5_IJNS4_1CILi1EEENSA_ILi2EEESB_EEENS1_35KernelTmaWarpSpecializedCooperativeEEENS5_IJNSA_ILi256EEESG_NSA_ILi32EEEEEENS_12float_e5m2_tENS5_IJlSB_lEEESJ_SK_NS4_8TiledMMAINS4_8MMA_AtomIJNS4_4SM904GMMA31MMA_64x256x32_F32E5M2E5M2_SS_TNILNSO_7ScaleInE1ELSQ_1EEEEEENS4_6LayoutINS5_IJSC_SB_SB_EEENS5_IJSB_NSA_ILi0EEESV_EEEEENS5_IJNS4_10UnderscoreESY_SY_EEEEENS4_23SM90_TMA_LOAD_MULTICASTENS4_14ComposedLayoutINS4_7SwizzleILi1ELi4ELi3EEENS4_18smem_ptr_flag_bitsILi8EEENST_INS5_IJNSA_ILi8EEESH_EEENS5_IJSH_SB_EEEEEEEvNS4_8identityENS4_13SM90_TMA_LOADES1B_vS1C_EENS_8epilogue10collective6detail29Sm90TmaWarpSpecializedAdapterINS1G_15DefaultEpilogueISJ_SK_SK_NS1F_6thread17LinearCombinationISJ_Li1EffLNS1K_9ScaleType4KindE0ELNS_15FloatRoundStyleE2ESJ_EENS1_15EpilogueDefaultEEEEEvvEEEEvNT_6ParamsE:
[----:B------:R-:W0:Y:S02]  /*0000*/  LDC R1, c[0x0][0x28] ;  /* 0x00000a00ff017b82 */ /* 0x000e240000000800 */
[----:B0-----:R-:W-:Y:S01]  /*0010*/  VIADD R1, R1, 0xfffff988 ;  /* 0xfffff98801017836 */ /* 0x001fe20000000000 */
[----:B------:R-:W0:Y:S01]  /*0020*/  S2R R5, SR_TID.X ;  /* 0x0000000000057919 */ /* 0x000e220000002100 */
[----:B------:R-:W-:Y:S01]  /*0030*/  ELECT P0, URZ, PT ;  /* 0x00000000003f782f */ /* 0x000fe20003800000 */
[----:B------:R-:W-:Y:S01]  /*0040*/  BSSY B0, `(.L_x_0) ;  /* 0x0000015000007945 */ /* 0x000fe20003800000 */
[--C-:B0-----:R-:W-:Y:S02]  /*0050*/  SHF.R.U32.HI R0, RZ, 0x5, R5.reuse ;  /* 0x00000005ff007819 */ /* 0x101fe40000011605 */
[----:B------:R-:W-:-:S03]  /*0060*/  SHF.R.U32.HI R2, RZ, 0x7, R5 ;  /* 0x00000007ff027819 */ /* 0x000fc60000011605 */
[----:B------:R-:W0:Y:S04]  /*0070*/  SHFL.IDX PT, R3, R0, RZ, 0x1f ;  /* 0x00001fff00037589 */ /* 0x000e2800000e0000 */
[----:B------:R-:W1:Y:S01]  /*0080*/  SHFL.IDX PT, R2, R2, RZ, 0x1f ;  /* 0x00001fff02027589 */ /* 0x000e6200000e0000 */
[----:B0-----:R-:W-:Y:S02]  /*0090*/  R2UR UR4, R3 ;  /* 0x00000000030472ca */ /* 0x001fe400000e0000 */
[----:B-1----:R-:W-:-:S11]  /*00a0*/  R2UR UR6, R2 ;  /* 0x00000000020672ca */ /* 0x002fd600000e0000 */
[----:B------:R-:W-:Y:S02]  /*00b0*/  USHF.R.S32.HI UR5, URZ, 0x1f, UR4 ;  /* 0x0000001f3f057899 */ /* 0x000fe40008011404 */
[----:B------:R-:W-:Y:S02]  /*00c0*/  ISETP.NE.OR P0, PT, RZ, UR4, !P0 ;  /* 0x00000004ff007c0c */ /* 0x000fe4000c705670 */
[----:B------:R-:W-:-:S04]  /*00d0*/  ULEA.HI UR5, UR5, UR4, URZ, 0x2 ;  /* 0x0000000405057291 */ /* 0x000fc8000f8f103f */
[----:B------:R-:W-:-:S04]  /*00e0*/  ULOP3.LUT UR5, UR5, 0xfffffffc, URZ, 0xc0, !UPT ;  /* 0xfffffffc05057892 */ /* 0x000fc8000f8ec03f */
[----:B------:R-:W-:-:S03]  /*00f0*/  UIADD3 UR8, UR4, -UR5, URZ ;  /* 0x8000000504087290 */ /* 0x000fc6000fffe03f */
[----:B------:R-:W-:Y:S09]  /*0100*/  @P0 BRA `(.L_x_1) ;  /* 0x0000000000200947 */ /* 0x000ff20003800000 */
[----:B------:R-:W-:Y:S02]  /*0110*/  ULDC.64 UR4, c[0x0][0x198] ;  /* 0x0000660000047ab9 */ /* 0x000fe40000000a00 */
[----:B------:R-:W-:Y:S02]  /*0120*/  UIADD3 UR10, UP0, UR4, 0xf0, URZ ;  /* 0x000000f0040a7890 */ /* 0x000fe4000ff1e03f */
[----:B------:R-:W-:Y:S02]  /*0130*/  UIADD3 UR4, UP1, UR4, 0x1f0, URZ ;  /* 0x000001f004047890 */ /* 0x000fe4000ff3e03f */
[----:B------:R-:W-:Y:S02]  /*0140*/  UIADD3.X UR11, URZ, UR5, URZ, UP0, !UPT ;  /* 0x000000053f0b7290 */ /* 0x000fe400087fe43f */
[----:B------:R-:W-:-:S07]  /*0150*/  UIADD3.X UR5, URZ, UR5, URZ, UP1, !UPT ;  /* 0x000000053f057290 */ /* 0x000fce0008ffe43f */
[----:B------:R0:W-:Y:S02]  /*0160*/  UTMACCTL.PF [UR10] ;  /* 0x000000000a0079b9 */ /* 0x0001e40008040000 */
[----:B------:R0:W-:Y:S02]  /*0170*/  UTMACCTL.PF [UR4] ;  /* 0x00000000040079b9 */ /* 0x0001e40008040000 */
[----:B0-----:R-:W-:Y:S01]  /*0180*/  NOP ;  /* 0x0000000000007918 */ /* 0x001fe20000000000 */
.L_x_1:
[----:B------:R-:W-:Y:S05]  /*0190*/  BSYNC B0 ;  /* 0x0000000000007941 */ /* 0x000fea0003800000 */
.L_x_0:
[----:B------:R-:W0:Y:S01]  /*01a0*/  SHFL.IDX PT, R3, R0, RZ, 0x1f ;  /* 0x00001fff00037589 */ /* 0x000e2200000e0000 */
[----:B------:R-:W-:Y:S01]  /*01b0*/  UISETP.NE.AND UP0, UPT, UR8, 0x3, UPT ;  /* 0x000000030800788c */ /* 0x000fe2000bf05270 */
[----:B------:R-:W-:Y:S01]  /*01c0*/  ISETP.NE.AND P2, PT, RZ, UR6, PT ;  /* 0x00000006ff007c0c */ /* 0x000fe2000bf45270 */
[----:B------:R-:W-:Y:S02]  /*01d0*/  UIADD3 UR10, UR6, -0x1, URZ ;  /* 0xffffffff060a7890 */ /* 0x000fe4000fffe03f */
[----:B------:R-:W-:Y:S02]  /*01e0*/  UISETP.EQ.OR UP0, UPT, UR8, URZ, !UP0 ;  /* 0x0000003f0800728c */ /* 0x000fe4000c702670 */
[----:B------:R-:W-:Y:S02]  /*01f0*/  UISETP.GE.U32.AND UP1, UPT, UR10, 0x2, UPT ;  /* 0x000000020a00788c */ /* 0x000fe4000bf26070 */
[----:B------:R-:W-:-:S04]  /*0200*/  UISETP.EQ.AND UP0, UPT, UR6, URZ, UP0 ;  /* 0x0000003f0600728c */ /* 0x000fc80008702270 */
[----:B------:R-:W-:-:S04]  /*0210*/  USEL UR13, URZ, 0x1, !UP0 ;  /* 0x000000013f0d7887 */ /* 0x000fc8000c000000 */
[----:B------:R-:W-:Y:S01]  /*0220*/  USEL UR13, UR13, 0x2, UP1 ;  /* 0x000000020d0d7887 */ /* 0x000fe20008800000 */
[----:B0-----:R-:W-:-:S13]  /*0230*/  ISETP.NE.AND P0, PT, R3, RZ, PT ;  /* 0x000000ff0300720c */ /* 0x001fda0003f05270 */
[----:B------:R-:W-:Y:S05]  /*0240*/  @P0 BRA `(.L_x_2) ;  /* 0x0000000000600947 */ /* 0x000fea0003800000 */
[----:B------:R-:W0:Y:S01]  /*0250*/  S2UR UR9, SR_CgaCtaId ;  /* 0x00000000000979c3 */ /* 0x000e220000008800 */
[----:B------:R-:W-:Y:S01]  /*0260*/  UMOV UR4, 0x400 ;  /* 0x0000040000047882 */ /* 0x000fe20000000000 */
[----:B------:R-:W-:Y:S01]  /*0270*/  UMOV UR5, 0x1 ;  /* 0x0000000100057882 */ /* 0x000fe20000000000 */
[----:B------:R-:W-:Y:S01]  /*0280*/  UMOV UR6, 0x4 ;  /* 0x0000000400067882 */ /* 0x000fe20000000000 */
[----:B------:R-:W-:Y:S01]  /*0290*/  ELECT P0, URZ, PT ;  /* 0x00000000003f782f */ /* 0x000fe20003800000 */
[----:B------:R-:W-:-:S04]  /*02a0*/  UIADD3 UR6, -UR6, 0x100000, URZ ;  /* 0x0010000006067890 */ /* 0x000fc8000fffe13f */
[----:B------:R-:W-:Y:S02]  /*02b0*/  USHF.L.U32 UR7, UR6, 0xb, URZ ;  /* 0x0000000b06077899 */ /* 0x000fe4000800063f */
[----:B------:R-:W-:Y:S02]  /*02c0*/  USHF.L.U32 UR6, UR6, 0x1, URZ ;  /* 0x0000000106067899 */ /* 0x000fe4000800063f */
[----:B0-----:R-:W-:Y:S02]  /*02d0*/  ULEA UR9, UR9, UR4, 0x18 ;  /* 0x0000000409097291 */ /* 0x001fe4000f8ec03f */
[----:B------:R-:W-:-:S04]  /*02e0*/  UIADD3 UR4, -UR5, 0x100000, URZ ;  /* 0x0010000005047890 */ /* 0x000fc8000fffe13f */
[----:B------:R-:W-:Y:S02]  /*02f0*/  USHF.L.U32 UR5, UR4, 0xb, URZ ;  /* 0x0000000b04057899 */ /* 0x000fe4000800063f */
[----:B------:R-:W-:Y:S01]  /*0300*/  USHF.L.U32 UR4, UR4, 0x1, URZ ;  /* 0x0000000104047899 */ /* 0x000fe2000800063f */
[----:B------:R-:W0:Y:S11]  /*0310*/  FENCE.VIEW.ASYNC.S ;  /* 0x00000000000073c6 */ /* 0x000e360000000000 */
[----:B0-----:R0:W1:Y:S01]  /*0320*/  SYNCS.EXCH.64 URZ, [UR9], UR4 ;  /* 0x00000004093f75b2 */ /* 0x0010620008000100 */
[----:B------:R0:W2:Y:S01]  /*0330*/  SYNCS.EXCH.64 URZ, [UR9+0x28], UR6 ;  /* 0x00002806093f75b2 */ /* 0x0000a20008000100 */
[----:B------:R0:W3:Y:S01]  /*0340*/  SYNCS.EXCH.64 URZ, [UR9+0x8], UR4 ;  /* 0x00000804093f75b2 */ /* 0x0000e20008000100 */
[----:B------:R0:W4:Y:S01]  /*0350*/  SYNCS.EXCH.64 URZ, [UR9+0x30], UR6 ;  /* 0x00003006093f75b2 */ /* 0x0001220008000100 */
[----:B------:R0:W0:Y:S01]  /*0360*/  SYNCS.EXCH.64 URZ, [UR9+0x10], UR4 ;  /* 0x00001004093f75b2 */ /* 0x0000220008000100 */
[----:B------:R0:W0:Y:S01]  /*0370*/  SYNCS.EXCH.64 URZ, [UR9+0x38], UR6 ;  /* 0x00003806093f75b2 */ /* 0x0000220008000100 */
[----:B------:R0:W0:Y:S01]  /*0380*/  SYNCS.EXCH.64 URZ, [UR9+0x18], UR4 ;  /* 0x00001804093f75b2 */ /* 0x0000220008000100 */
[----:B------:R0:W0:Y:S01]  /*0390*/  SYNCS.EXCH.64 URZ, [UR9+0x40], UR6 ;  /* 0x00004006093f75b2 */ /* 0x0000220008000100 */
[----:B------:R0:W0:Y:S01]  /*03a0*/  SYNCS.EXCH.64 URZ, [UR9+0x20], UR4 ;  /* 0x00002004093f75b2 */ /* 0x0000220008000100 */
[----:B------:R0:W0:Y:S01]  /*03b0*/  SYNCS.EXCH.64 URZ, [UR9+0x48], UR6 ;  /* 0x00004806093f75b2 */ /* 0x0000220008000100 */
[----:B------:R-:W-:Y:S01]  /*03c0*/  NOP ;  /* 0x0000000000007918 */ /* 0x000fe20000000000 */
.L_x_2:
[----:B------:R-:W-:Y:S01]  /*03d0*/  SHF.R.S32.HI R4, RZ, 0x1f, R5 ;  /* 0x0000001fff047819 */ /* 0x000fe20000011405 */
[----:B------:R-:W5:Y:S01]  /*03e0*/  SHFL.IDX PT, R0, R0, RZ, 0x1f ;  /* 0x00001fff00007589 */ /* 0x000f6200000e0000 */
[----:B------:R-:W-:Y:S01]  /*03f0*/  ELECT P0, URZ, PT ;  /* 0x00000000003f782f */ /* 0x000fe20003800000 */
[----:B0-----:R-:W0:Y:S01]  /*0400*/  S2UR UR9, SR_CTAID.X ;  /* 0x00000000000979c3 */ /* 0x001e220000002500 */
[----:B------:R-:W-:Y:S01]  /*0410*/  LEA.HI R4, R4, R5, RZ, 0x7 ;  /* 0x0000000504047211 */ /* 0x000fe200078f38ff */
[----:B------:R-:W1:Y:S01]  /*0420*/  S2R R2, SR_CTAID.Y ;  /* 0x0000000000027919 */ /* 0x000e620000002600 */
[----:B------:R-:W-:Y:S01]  /*0430*/  SHF.R.S32.HI R6, RZ, 0x1f, R3 ;  /* 0x0000001fff067819 */ /* 0x000fe20000011403 */
[----:B------:R-:W-:Y:S01]  /*0440*/  ULDC UR4, c[0x0][0x154] ;  /* 0x0000550000047ab9 */ /* 0x000fe20000000800 */
[----:B------:R-:W-:Y:S01]  /*0450*/  LOP3.LUT R4, R4, 0xffffff80, RZ, 0xc0, !PT ;  /* 0xffffff8004047812 */ /* 0x000fe200078ec0ff */
[----:B------:R-:W-:Y:S01]  /*0460*/  NOP ;  /* 0x0000000000007918 */ /* 0x000fe20000000000 */
[----:B------:R-:W-:Y:S01]  /*0470*/  LEA.HI R6, R6, R3, RZ, 0x2 ;  /* 0x0000000306067211 */ /* 0x000fe200078f10ff */
[----:B------:R-:W2:Y:S01]  /*0480*/  LDC R13, c[0x0][0x148] ;  /* 0x00005200ff0d7b82 */ /* 0x000ea20000000800 */
[----:B------:R-:W-:Y:S01]  /*0490*/  NOP ;  /* 0x0000000000007918 */ /* 0x000fe20000000000 */
[----:B------:R-:W-:Y:S01]  /*04a0*/  IMAD.IADD R4, R5, 0x1, -R4 ;  /* 0x0000000105047824 */ /* 0x000fe200078e0a04 */
[----:B------:R-:W-:-:S04]  /*04b0*/  LOP3.LUT R6, R6, 0x3ffffffc, RZ, 0xc0, !PT ;  /* 0x3ffffffc06067812 */ /* 0x000fc800078ec0ff */
[----:B------:R-:W-:Y:S01]  /*04c0*/  SHF.R.S32.HI R5, RZ, 0x1f, R4 ;  /* 0x0000001fff057819 */ /* 0x000fe20000011404 */
[----:B------:R-:W-:Y:S01]  /*04d0*/  IMAD.IADD R6, R3, 0x1, -R6 ;  /* 0x0000000103067824 */ /* 0x000fe200078e0a06 */
[----:B------:R-:W3:Y:S02]  /*04e0*/  LDC R8, c[0x0][0x144] ;  /* 0x00005100ff087b82 */ /* 0x000ee40000000800 */
[----:B------:R-:W-:Y:S02]  /*04f0*/  LEA.HI R5, R5, R4, RZ, 0x3 ;  /* 0x0000000405057211 */ /* 0x000fe400078f18ff */
[----:B-----5:R-:W-:Y:S02]  /*0500*/  ISETP.NE.OR P0, PT, R0, RZ, !P0 ;  /* 0x000000ff0000720c */ /* 0x020fe40004705670 */
[--C-:B------:R-:W-:Y:S02]  /*0510*/  SHF.R.S32.HI R0, RZ, 0x3, R5.reuse ;  /* 0x00000003ff007819 */ /* 0x100fe40000011405 */
[----:B------:R-:W-:-:S04]  /*0520*/  SHF.R.S32.HI R5, RZ, 0x1f, R5 ;  /* 0x0000001fff057819 */ /* 0x000fc80000011405 */
[----:B------:R-:W-:-:S04]  /*0530*/  LEA.HI R5, R5, R0, RZ, 0x2 ;  /* 0x0000000005057211 */ /* 0x000fc800078f10ff */
[----:B------:R-:W-:Y:S01]  /*0540*/  LOP3.LUT R5, R5, 0xfffffffc, RZ, 0xc0, !PT ;  /* 0xfffffffc05057812 */ /* 0x000fe200078ec0ff */
[----:B------:R-:W-:Y:S01]  /*0550*/  VOTEU.ALL UP0, P0 ;  /* 0x00000000003f7886 */ /* 0x000fe20000000000 */
[----:B-1----:R-:W-:Y:S01]  /*0560*/  I2FP.F32.U32 R7, R2 ;  /* 0x0000000200077245 */ /* 0x002fe20000201000 */
[----:B------:R-:W-:Y:S02]  /*0570*/  VOTEU.ALL UP1, P0 ;  /* 0x00000000003f7886 */ /* 0x000fe40000020000 */
[----:B------:R-:W-:Y:S01]  /*0580*/  IMAD.IADD R5, R0, 0x1, -R5 ;  /* 0x0000000100057824 */ /* 0x000fe200078e0a05 */
[----:B------:R-:W1:Y:S01]  /*0590*/  @!UP0 S2UR UR7, SR_CgaCtaId ;  /* 0x00000000000789c3 */ /* 0x000e620000008800 */
[----:B0-----:R-:W-:Y:S01]  /*05a0*/  I2FP.F32.U32 R0, UR9 ;  /* 0x0000000900007c45 */ /* 0x001fe20008201000 */
[----:B------:R-:W-:Y:S01]  /*05b0*/  FMUL R9, R7, UR4 ;  /* 0x0000000407097c20 */ /* 0x000fe20008400000 */
[----:B------:R-:W-:Y:S01]  /*05c0*/  IMAD R5, R6, 0x4, R5 ;  /* 0x0000000406057824 */ /* 0x000fe200078e0205 */
[----:B------:R-:W-:Y:S01]  /*05d0*/  ULDC UR4, c[0x0][0x150] ;  /* 0x0000540000047ab9 */ /* 0x000fe20000000800 */
[----:B------:R-:W-:Y:S01]  /*05e0*/  @!UP0 UMOV UR6, 0x400 ;  /* 0x0000040000068882 */ /* 0x000fe20000000000 */
[----:B------:R-:W-:Y:S01]  /*05f0*/  FMUL R7, R0, UR4 ;  /* 0x0000000400077c20 */ /* 0x000fe20008400000 */
[----:B------:R-:W-:Y:S01]  /*0600*/  IMAD.SHL.U32 R0, R5, 0x4, RZ ;  /* 0x0000000405007824 */ /* 0x000fe200078e00ff */
[----:B------:R-:W0:Y:S01]  /*0610*/  LDC R6, c[0x0][0x140] ;  /* 0x00005000ff067b82 */ /* 0x000e220000000800 */
[----:B------:R-:W5:Y:S01]  /*0620*/  F2I.U32.TRUNC.NTZ R9, R9 ;  /* 0x0000000900097305 */ /* 0x000f62000020f000 */
[----:B------:R-:W-:-:S02]  /*0630*/  UMOV UR4, 0x20 ;  /* 0x0000002000047882 */ /* 0x000fc40000000000 */
[----:B------:R-:W-:Y:S01]  /*0640*/  LOP3.LUT R11, R5, 0xc, R0, 0x78, !PT ;  /* 0x0000000c050b7812 */ /* 0x000fe200078e7800 */
[----:B------:R-:W-:-:S04]  /*0650*/  @!UP0 UIADD3 UR4, -UR4, 0x100000, URZ ;  /* 0x0010000004048890 */ /* 0x000fc8000fffe13f */
[----:B------:R-:W-:Y:S02]  /*0660*/  @!UP0 USHF.L.U32 UR5, UR4, 0xb, URZ ;  /* 0x0000000b04058899 */ /* 0x000fe4000800063f */
[----:B------:R-:W-:Y:S01]  /*0670*/  @!UP0 USHF.L.U32 UR4, UR4, 0x1, URZ ;  /* 0x0000000104048899 */ /* 0x000fe2000800063f */
[----:B------:R-:W4:Y:S01]  /*0680*/  F2I.U32.TRUNC.NTZ R7, R7 ;  /* 0x0000000700077305 */ /* 0x000f22000020f000 */
[----:B------:R0:W-:Y:S01]  /*0690*/  STL [R1+0x458], R11 ;  /* 0x0004580b01007387 */ /* 0x0001e20000100800 */
[----:B-----5:R-:W-:Y:S01]  /*06a0*/  IMAD.MOV R14, RZ, RZ, -R9 ;  /* 0x000000ffff0e7224 */ /* 0x020fe200078e0a09 */
[----:B-1----:R-:W-:Y:S01]  /*06b0*/  @!UP0 ULEA UR6, UR7, UR6, 0x18 ;  /* 0x0000000607068291 */ /* 0x002fe2000f8ec03f */
[----:B------:R-:W-:Y:S02]  /*06c0*/  VOTEU.ALL UP0, P0 ;  /* 0x00000000003f7886 */ /* 0x000fe40000000000 */
[----:B--2---:R-:W-:Y:S01]  /*06d0*/  IMAD R0, R13, R14, R2 ;  /* 0x0000000e0d007224 */ /* 0x004fe200078e0202 */
[----:B------:R-:W-:-:S02]  /*06e0*/  LOP3.LUT P0, RZ, R4, 0x7, RZ, 0xc0, !PT ;  /* 0x0000000704ff7812 */ /* 0x000fc4000780c0ff */
[----:B0-----:R-:W-:Y:S01]  /*06f0*/  ISETP.EQ.U32.AND P3, PT, R6, 0x1, PT ;  /* 0x000000010600780c */ /* 0x001fe20003f62070 */
[----:B----4-:R-:W-:Y:S01]  /*0700*/  IMAD.MOV R7, RZ, RZ, -R7 ;  /* 0x000000ffff077224 */ /* 0x010fe200078e0a07 */
[----:B------:R-:W-:Y:S02]  /*0710*/  ISETP.NE.AND P1, PT, R0, R11, PT ;  /* 0x0000000b0000720c */ /* 0x000fe40003f25270 */
[----:B------:R-:W-:Y:S01]  /*0720*/  ISETP.LT.U32.AND P0, PT, R11, 0x2, !P0 ;  /* 0x000000020b00780c */ /* 0x000fe20004701070 */
[----:B---3--:R-:W-:Y:S01]  /*0730*/  IMAD R10, R8, R7, UR9 ;  /* 0x00000009080a7e24 */ /* 0x008fe2000f8e0207 */
[----:B------:R-:W0:Y:S02]  /*0740*/  FENCE.VIEW.ASYNC.S ;  /* 0x00000000000073c6 */ /* 0x000e240000000000 */
[----:B0-----:R0:W1:Y:S02]  /*0750*/  @!UP0 SYNCS.EXCH.64 URZ, [UR6+0x60], UR4 ;  /* 0x00006004063f85b2 */ /* 0x0010640008000100 */
[----:B------:R-:W-:-:S04]  /*0760*/  ISETP.EQ.OR P1, PT, R10, RZ, !P1 ;  /* 0x000000ff0a00720c */ /* 0x000fc80004f22670 */
[----:B------:R-:W-:Y:S01]  /*0770*/  PLOP3.LUT P0, PT, P0, P1, PT, 0x80, 0x0 ;  /* 0x000000000000781c */ /* 0x000fe20000703070 */
[----:B------:R0:W2:Y:S01]  /*0780*/  @!UP1 SYNCS.EXCH.64 URZ, [UR6+0x68], UR4 ;  /* 0x00006804063f95b2 */ /* 0x0000a20008000100 */
[----:B------:R-:W-:Y:S01]  /*0790*/  NOP ;  /* 0x0000000000007918 */ /* 0x000fe20000000000 */
[----:B------:R-:W-:Y:S10]  /*07a0*/  @!P3 BRA `(.L_x_3) ;  /* 0x000000000008b947 */ /* 0x000ff40003800000 */
[----:B-12---:R-:W-:Y:S01]  /*07b0*/  UCGABAR_ARV ;  /* 0x00000000000079c7 */ /* 0x006fe20008000000 */
[----:B------:R-:W-:Y:S05]  /*07c0*/  BRA `(.L_x_4) ;  /* 0x0000000000047947 */ /* 0x000fea0003800000 */
.L_x_3:
[----:B-12---:R-:W-:Y:S01]  /*07d0*/  NOP ;  /* 0x0000000000007918 */ /* 0x006fe20000000000 */
.L_x_4:
[----:B------:R-:W1:Y:S01]  /*07e0*/  LDC R0, c[0x0][0x65c] ;  /* 0x00019700ff007b82 */ /* 0x000e620000000800 */
[----:B------:R-:W-:Y:S02]  /*07f0*/  IMAD.U32 R4, RZ, RZ, UR9 ;  /* 0x00000009ff047e24 */ /* 0x000fe4000f8e00ff */
[----:B------:R-:W-:Y:S01]  /*0800*/  IMAD.MOV.U32 R5, RZ, RZ, RZ ;  /* 0x000000ffff057224 */ /* 0x000fe200078e00ff */
[----:B-1----:R-:W-:-:S13]  /*0810*/  ISETP.NE.AND P4, PT, R0, 0x1, PT ;  /* 0x000000010000780c */ /* 0x002fda0003f85270 */
[----:B------:R-:W1:Y:S01]  /*0820*/  @P4 LDC R7, c[0x0][0x10] ;  /* 0x00000400ff074b82 */ /* 0x000e620000000800 */
[----:B------:R-:W-:Y:S02]  /*0830*/  @P4 IMAD.MOV.U32 R3, RZ, RZ, RZ ;  /* 0x000000ffff034224 */ /* 0x000fe400078e00ff */
[----:B------:R-:W-:-:S05]  /*0840*/  @P4 IMAD.MOV.U32 R11, RZ, RZ, RZ ;  /* 0x000000ffff0b4224 */ /* 0x000fca00078e00ff */
[----:B------:R-:W2:Y:S01]  /*0850*/  @!P4 LDC R9, c[0x0][0xc] ;  /* 0x00000300ff09cb82 */ /* 0x000ea20000000800 */
[----:B-1----:R-:W-:-:S04]  /*0860*/  @P4 IMAD.WIDE.U32 R6, R7, UR9, R2 ;  /* 0x0000000907064c25 */ /* 0x002fc8000f8e0002 */
[----:B------:R-:W-:Y:S02]  /*0870*/  @P4 IMAD.MOV.U32 R8, RZ, RZ, R6 ;  /* 0x000000ffff084224 */ /* 0x000fe400078e0006 */
[----:B------:R-:W-:Y:S02]  /*0880*/  @P4 IMAD.IADD R15, R7, 0x1, R11 ;  /* 0x00000001070f4824 */ /* 0x000fe400078e020b */
[----:B--2---:R-:W-:-:S04]  /*0890*/  @!P4 IMAD.WIDE.U32 R4, R2, R9, R4 ;  /* 0x000000090204c225 */ /* 0x004fc800078e0004 */
[----:B------:R-:W-:Y:S02]  /*08a0*/  @!P4 IMAD.MOV.U32 R8, RZ, RZ, R4 ;  /* 0x000000ffff08c224 */ /* 0x000fe400078e0004 */
[----:B------:R-:W-:-:S03]  /*08b0*/  @!P4 IMAD.MOV.U32 R15, RZ, RZ, R5 ;  /* 0x000000ffff0fc224 */ /* 0x000fc600078e0005 */
[----:B------:R1:W-:Y:S04]  /*08c0*/  STL [R1+0x460], R8 ;  /* 0x0004600801007387 */ /* 0x0003e80000100800 */
[----:B------:R1:W-:Y:S01]  /*08d0*/  STL [R1+0x45c], R15 ;  /* 0x00045c0f01007387 */ /* 0x0003e20000100800 */
[----:B------:R-:W-:Y:S05]  /*08e0*/  @!P3 BRA `(.L_x_5) ;  /* 0x00000000000cb947 */ /* 0x000fea0003800000 */
[----:B------:R-:W-:Y:S01]  /*08f0*/  UCGABAR_WAIT ;  /* 0x0000000000007dc7 */ /* 0x000fe20008000000 */
[----:B------:R-:W-:Y:S01]  /*0900*/  CCTL.IVALL ;  /* 0x00000000ff00798f */ /* 0x000fe20002000000 */
[----:B------:R-:W-:Y:S05]  /*0910*/  BRA `(.L_x_6) ;  /* 0x0000000000047947 */ /* 0x000fea0003800000 */
.L_x_5:
[----:B------:R-:W-:Y:S06]  /*0920*/  BAR.SYNC.DEFER_BLOCKING 0x0 ;  /* 0x0000000000007b1d */ /* 0x000fec0000010000 */
.L_x_6:
[----:B------:R-:W-:Y:S05]  /*0930*/  @!P2 BRA `(.L_x_7) ;  /* 0x000002140054a947 */ /* 0x000fea0003800000 */
[----:B------:R-:W-:-:S06]  /*0940*/  UISETP.GT.U32.AND UP0, UPT, UR10, 0x1, UPT ;  /* 0x000000010a00788c */ /* 0x000fcc000bf04070 */
[----:B------:R-:W-:-:S13]  /*0950*/  PLOP3.LUT P1, PT, PT, PT, UP0, 0x80, 0x0 ;  /* 0x000000000000781c */ /* 0x000fda0003f2f008 */
[----:B0-----:R-:W-:Y:S05]  /*0960*/  @P1 EXIT ;  /* 0x000000000000194d */ /* 0x001fea0003800000 */
[----:B------:R-:W-:Y:S01]  /*0970*/  IMAD.MOV.U32 R5, RZ, RZ, -0x1 ;  /* 0xffffffffff057424 */ /* 0x000fe200078e00ff */
[----:B------:R-:W-:Y:S01]  /*0980*/  ULDC.64 UR4, c[0x0][0x650] ;  /* 0x0001940000047ab9 */ /* 0x000fe20000000a00 */
[----:B------:R-:W-:Y:S01]  /*0990*/  IMAD.MOV.U32 R4, RZ, RZ, -0x1 ;  /* 0xffffffffff047424 */ /* 0x000fe200078e00ff */
[----:B------:R-:W-:Y:S01]  /*09a0*/  ISETP.GE.U32.AND P1, PT, R8, UR4, PT ;  /* 0x0000000408007c0c */ /* 0x000fe2000bf26070 */
[----:B------:R-:W-:Y:S01]  /*09b0*/  UMOV UR10, 0xffffffff ;  /* 0xffffffff000a7882 */ /* 0x000fe20000000000 */
[----:B------:R0:W-:Y:S01]  /*09c0*/  STL [R1+0x468], R5 ;  /* 0x0004680501007387 */ /* 0x0001e20000100800 */
[----:B------:R-:W-:Y:S02]  /*09d0*/  PRMT R0, RZ, 0x7610, R0 ;  /* 0x00007610ff007816 */ /* 0x000fe40000000000 */
[----:B------:R-:W-:Y:S01]  /*09e0*/  ISETP.GE.U32.AND.EX P1, PT, R15, UR5, PT, P1 ;  /* 0x000000050f007c0c */ /* 0x000fe2000bf26110 */
[----:B------:R0:W-:-:S12]  /*09f0*/  STL [R1+0x464], R4 ;  /* 0x0004640401007387 */ /* 0x0001d80000100800 */
[----:B0-----:R-:W-:Y:S05]  /*0a00*/  @P1 BRA `(.L_x_8) ;  /* 0x00000004003c1947 */ /* 0x001fea0003800000 */
[----:B------:R-:W-:Y:S01]  /*0a10*/  ULDC.64 UR14, c[0x0][0x628] ;  /* 0x00018a00000e7ab9 */ /* 0x000fe20000000a00 */
[----:B------:R-:W0:Y:S01]  /*0a20*/  LDC.64 R6, c[0x0][0x620] ;  /* 0x00018800ff067b82 */ /* 0x000e220000000a00 */
[----:B------:R-:W-:Y:S01]  /*0a30*/  ISETP.NE.U32.AND P1, PT, RZ, UR14, PT ;  /* 0x0000000eff007c0c */ /* 0x000fe2000bf25070 */
[----:B------:R-:W-:Y:S01]  /*0a40*/  ULDC UR11, c[0x0][0x630] ;  /* 0x00018c00000b7ab9 */ /* 0x000fe20000000800 */
[----:B------:R-:W-:Y:S02]  /*0a50*/  R2UR UR4, R8 ;  /* 0x00000000080472ca */ /* 0x000fe400000e0000 */
[----:B------:R-:W-:Y:S02]  /*0a60*/  ISETP.NE.AND.EX P1, PT, RZ, UR15, PT, P1 ;  /* 0x0000000fff007c0c */ /* 0x000fe4000bf25310 */
[----:B------:R-:W-:-:S11]  /*0a70*/  R2UR UR5, R15 ;  /* 0x000000000f0572ca */ /* 0x000fd600000e0000 */
[----:B------:R-:W-:Y:S05]  /*0a80*/  @!P1 BRA `(.L_x_9) ;  /* 0x0000000000309947 */ /* 0x000fea0003800000 */
[----:B------:R-:W-:Y:S01]  /*0a90*/  R2UR UR4, R8 ;  /* 0x00000000080472ca */ /* 0x000fe200000e0000 */
[----:B------:R-:W-:Y:S01]  /*0aa0*/  ULDC UR8, c[0x0][0x634] ;  /* 0x00018d0000087ab9 */ /* 0x000fe20000000800 */
[----:B------:R-:W-:-:S11]  /*0ab0*/  R2UR UR10, R15 ;  /* 0x000000000f0a72ca */ /* 0x000fd600000e0000 */
[----:B------:R-:W-:-:S04]  /*0ac0*/  UIADD3 UR8, UP0, UR4, UR8, URZ ;  /* 0x0000000804087290 */ /* 0x000fc8000ff1e03f */
[----:B------:R-:W-:-:S04]  /*0ad0*/  UIADD3.X UR10, URZ, UR10, URZ, UP0, !UPT ;  /* 0x0000000a3f0a7290 */ /* 0x000fc800087fe43f */
[----:B------:R-:W-:-:S04]  /*0ae0*/  UIMAD.WIDE.U32 UR4, UR10, UR14, URZ ;  /* 0x0000000e0a0472a5 */ /* 0x000fc8000f8e003f */
[----:B------:R-:W-:Y:S02]  /*0af0*/  UIMAD.WIDE.U32 UR6, UP0, UR8, UR15, UR4 ;  /* 0x0000000f080672a5 */ /* 0x000fe4000f800004 */
[----:B------:R-:W-:Y:S02]  /*0b00*/  UIMAD.WIDE.U32 UR4, UR8, UR14, URZ ;  /* 0x0000000e080472a5 */ /* 0x000fe4000f8e003f */
[----:B------:R-:W-:Y:S02]  /*0b10*/  UIADD3.X UR9, URZ, URZ, URZ, UP0, !UPT ;  /* 0x0000003f3f097290 */ /* 0x000fe400087fe43f */
[----:B------:R-:W-:Y:S01]  /*0b20*/  UIADD3 URZ, UP0, UR5, UR6, URZ ;  /* 0x00000006053f7290 */ /* 0x000fe2000ff1e03f */
[----:B------:R-:W-:-:S03]  /*0b30*/  UMOV UR8, UR7 ;  /* 0x0000000700087c82 */ /* 0x000fc60008000000 */
[----:B------:R-:W-:-:S12]  /*0b40*/  UIMAD.WIDE.U32.X UR4, UR10, UR15, UR8, UP0 ;  /* 0x0000000f0a0472a5 */ /* 0x000fd800080e0408 */
.L_x_9:
[----:B------:R-:W-:Y:S01]  /*0b50*/  USHF.R.U64 UR10, UR4, UR11, UR5 ;  /* 0x0000000b040a7299 */ /* 0x000fe20008001205 */
[----:B------:R-:W2:Y:S01]  /*0b60*/  LDC.64 R22, c[0x0][0x640] ;  /* 0x00019000ff167b82 */ /* 0x000ea20000000a00 */
[----:B------:R-:W-:Y:S01]  /*0b70*/  USHF.R.U32.HI UR4, URZ, UR11, UR5 ;  /* 0x0000000b3f047299 */ /* 0x000fe20008011605 */
[----:B------:R-:W-:Y:S02]  /*0b80*/  IMAD.MOV.U32 R4, RZ, RZ, R8 ;  /* 0x000000ffff047224 */ /* 0x000fe400078e0008 */
[----:B------:R-:W-:Y:S01]  /*0b90*/  IMAD R21, R13, R14, R2 ;  /* 0x0000000e0d157224 */ /* 0x000fe200078e0202 */
[----:B------:R-:W-:Y:S01]  /*0ba0*/  IADD3 R3, P1, RZ, -UR10, RZ ;  /* 0x8000000aff037c10 */ /* 0x000fe2000ff3e0ff */
[----:B------:R-:W-:Y:S02]  /*0bb0*/  IMAD.MOV.U32 R13, RZ, RZ, 0x1 ;  /* 0x00000001ff0d7424 */ /* 0x000fe400078e00ff */
[----:B------:R-:W1:Y:S02]  /*0bc0*/  LDC R12, c[0x0][0x618] ;  /* 0x00018600ff0c7b82 */ /* 0x000e640000000800 */
[----:B------:R-:W-:-:S04]  /*0bd0*/  IMAD.X R5, RZ, RZ, ~UR4, P1 ;  /* 0x80000004ff057e24 */ /* 0x000fc800088e06ff */
[-C--:B0-----:R-:W-:Y:S02]  /*0be0*/  IMAD R0, R5, R6.reuse, RZ ;  /* 0x0000000605007224 */ /* 0x081fe400078e02ff */
[----:B------:R-:W0:Y:S01]  /*0bf0*/  LDC R16, c[0x0][0x608] ;  /* 0x00018200ff107b82 */ /* 0x000e220000000800 */
[----:B------:R-:W-:Y:S02]  /*0c00*/  IMAD.MOV.U32 R5, RZ, RZ, R15 ;  /* 0x000000ffff057224 */ /* 0x000fe400078e000f */
[----:B------:R-:W-:-:S05]  /*0c10*/  IMAD.WIDE.U32 R4, R3, R6, R4 ;  /* 0x0000000603047225 */ /* 0x000fca00078e0004 */
[----:B------:R-:W3:Y:S01]  /*0c20*/  LDC R20, c[0x0][0x658] ;  /* 0x00019600ff147b82 */ /* 0x000ee20000000800 */
[----:B------:R-:W-:Y:S01]  /*0c30*/  IMAD R3, R3, R7, R0 ;  /* 0x0000000703037224 */ /* 0x000fe200078e0200 */
[----:B--2---:R-:W-:-:S03]  /*0c40*/  ISETP.NE.U32.AND P1, PT, R22, RZ, PT ;  /* 0x000000ff1600720c */ /* 0x004fc60003f25070 */
[----:B------:R-:W-:Y:S01]  /*0c50*/  IMAD.IADD R3, R5, 0x1, R3 ;  /* 0x0000000105037824 */ /* 0x000fe200078e0203 */
[----:B------:R-:W-:Y:S01]  /*0c60*/  ISETP.NE.AND.EX P1, PT, R23, RZ, PT, P1 ;  /* 0x000000ff1700720c */ /* 0x000fe20003f25310 */
[----:B------:R-:W-:Y:S01]  /*0c70*/  IMAD.MOV.U32 R5, RZ, RZ, -0x1 ;  /* 0xffffffffff057424 */ /* 0x000fe200078e00ff */
[----:B------:R-:W2:Y:S02]  /*0c80*/  LDC R18, c[0x0][0x600] ;  /* 0x00018000ff127b82 */ /* 0x000ea40000000800 */
[-CC-:B-1----:R-:W-:Y:S02]  /*0c90*/  SHF.R.U64 R8, R4, R12.reuse, R3.reuse ;  /* 0x0000000c04087219 */ /* 0x182fe40000001203 */
[----:B------:R-:W-:-:S04]  /*0ca0*/  SHF.R.U32.HI R3, RZ, R12, R3 ;  /* 0x0000000cff037219 */ /* 0x000fc80000011603 */
[----:B------:R-:W1:Y:S01]  /*0cb0*/  LDC R11, c[0x0][0x648] ;  /* 0x00019200ff0b7b82 */ /* 0x000e620000000800 */
[-CC-:B0-----:R-:W-:Y:S02]  /*0cc0*/  SHF.R.U64 R19, R8, R16.reuse, R3.reuse ;  /* 0x0000001008137219 */ /* 0x181fe40000001203 */
[----:B------:R-:W-:-:S05]  /*0cd0*/  SHF.R.U32.HI R3, RZ, R16, R3 ;  /* 0x00000010ff037219 */ /* 0x000fca0000011603 */
[----:B------:R-:W0:Y:S01]  /*0ce0*/  LDC R15, c[0x0][0x638] ;  /* 0x00018e00ff0f7b82 */ /* 0x000e220000000800 */
[-CC-:B---3--:R-:W-:Y:S02]  /*0cf0*/  SHF.R.U64 R12, R19, R20.reuse, R3.reuse ;  /* 0x00000014130c7219 */ /* 0x188fe40000001203 */
[-C--:B------:R-:W-:Y:S02]  /*0d00*/  SHF.L.U32 R0, R5, R20.reuse, RZ ;  /* 0x0000001405007219 */ /* 0x080fe400000006ff */
[----:B------:R-:W-:Y:S01]  /*0d10*/  SHF.R.U32.HI R3, RZ, R20, R3 ;  /* 0x00000014ff037219 */ /* 0x000fe20000011603 */
[----:B------:R-:W-:Y:S01]  /*0d20*/  IMAD.MOV.U32 R2, RZ, RZ, R12 ;  /* 0x000000ffff027224 */ /* 0x000fe200078e000c */
[----:B------:R-:W-:Y:S01]  /*0d30*/  LOP3.LUT R0, RZ, R0, RZ, 0x33, !PT ;  /* 0x00000000ff007212 */ /* 0x000fe200078e33ff */
[----:B------:R-:W3:Y:S01]  /*0d40*/  LDC R17, c[0x0][0x610] ;  /* 0x00018400ff117b82 */ /* 0x000ee20000000800 */
[----:B------:R-:W-:Y:S05]  /*0d50*/  @!P1 BRA `(.L_x_10) ;  /* 0x0000000000289947 */ /* 0x000fea0003800000 */
[----:B------:R-:W4:Y:S02]  /*0d60*/  LDC R7, c[0x0][0x64c] ;  /* 0x00019300ff077b82 */ /* 0x000f240000000800 */
[----:B----4-:R-:W-:-:S05]  /*0d70*/  IADD3 R7, P1, R12, R7, RZ ;  /* 0x000000070c077210 */ /* 0x010fca0007f3e0ff */
[----:B------:R-:W-:-:S04]  /*0d80*/  IMAD.X R9, RZ, RZ, R3, P1 ;  /* 0x000000ffff097224 */ /* 0x000fc800008e0603 */
[----:B------:R-:W-:-:S04]  /*0d90*/  IMAD.WIDE.U32 R2, R9, R22, RZ ;  /* 0x0000001609027225 */ /* 0x000fc800078e00ff */
[----:B------:R-:W-:-:S04]  /*0da0*/  IMAD.WIDE.U32 R4, P1, R7, R23, R2 ;  /* 0x0000001707047225 */ /* 0x000fc80007820002 */
[----:B------:R-:W-:-:S04]  /*0db0*/  IMAD.WIDE.U32 R2, R7, R22, RZ ;  /* 0x0000001607027225 */ /* 0x000fc800078e00ff */
[----:B------:R-:W-:Y:S01]  /*0dc0*/  IMAD.X R7, RZ, RZ, RZ, P1 ;  /* 0x000000ffff077224 */ /* 0x000fe200008e06ff */
[----:B------:R-:W-:Y:S01]  /*0dd0*/  IADD3 RZ, P1, R3, R4, RZ ;  /* 0x0000000403ff7210 */ /* 0x000fe20007f3e0ff */
[----:B------:R-:W-:-:S04]  /*0de0*/  IMAD.MOV.U32 R6, RZ, RZ, R5 ;  /* 0x000000ffff067224 */ /* 0x000fc800078e0005 */
[----:B------:R-:W-:-:S08]  /*0df0*/  IMAD.WIDE.U32.X R2, R9, R23, R6, P1 ;  /* 0x0000001709027225 */ /* 0x000fd000008e0406 */
.L_x_10:
[----:B-1----:R-:W-:Y:S01]  /*0e00*/  SHF.R.U64 R4, R2, R11, R3 ;  /* 0x0000000b02047219 */ /* 0x002fe20000001203 */
[----:B--2---:R-:W-:Y:S01]  /*0e10*/  VIADD R5, R18, 0xffffffff ;  /* 0xffffffff12057836 */ /* 0x004fe20000000000 */
[----:B------:R-:W-:Y:S02]  /*0e20*/  SHF.L.U32 R2, R13, R20, RZ ;  /* 0x000000140d027219 */ /* 0x000fe400000006ff */
[----:B------:R-:W-:Y:S01]  /*0e30*/  LOP3.LUT R3, R19, R0, RZ, 0xc0, !PT ;  /* 0x0000000013037212 */ /* 0x000fe200078ec0ff */
[----:B------:R-:W-:Y:S01]  /*0e40*/  IMAD.MOV R6, RZ, RZ, -R4 ;  /* 0x000000ffff067224 */ /* 0x000fe200078e0a04 */
[----:B------:R-:W-:Y:S02]  /*0e50*/  SEL R0, R10, R21, !P4 ;  /* 0x000000150a007207 */ /* 0x000fe40006000000 */
[----:B------:R-:W-:Y:S01]  /*0e60*/  LOP3.LUT R5, R8, R5, RZ, 0xc0, !PT ;  /* 0x0000000508057212 */ /* 0x000fe200078ec0ff */
[----:B------:R-:W-:Y:S02]  /*0e70*/  IMAD R7, R2, R4, R3 ;  /* 0x0000000402077224 */ /* 0x000fe400078e0203 */
[----:B0-----:R-:W-:-:S02]  /*0e80*/  IMAD R3, R6, R15, R12 ;  /* 0x0000000f06037224 */ /* 0x001fc400078e020c */
[----:B---3--:R-:W-:Y:S02]  /*0e90*/  IMAD R2, R7, R17, R0 ;  /* 0x0000001107027224 */ /* 0x008fe400078e0200 */
[----:B------:R-:W-:Y:S02]  /*0ea0*/  IMAD R3, R3, R18, R5 ;  /* 0x0000001203037224 */ /* 0x000fe400078e0205 */
[----:B------:R-:W-:-:S03]  /*0eb0*/  IMAD.MOV.U32 R0, RZ, RZ, 0x1 ;  /* 0x00000001ff007424 */ /* 0x000fc600078e00ff */
[----:B------:R-:W-:Y:S02]  /*0ec0*/  SEL R4, R3, R2, !P4 ;  /* 0x0000000203047207 */ /* 0x000fe40006000000 */
[----:B------:R-:W-:-:S03]  /*0ed0*/  SEL R2, R2, R3, !P4 ;  /* 0x0000000302027207 */ /* 0x000fc60006000000 */
[----:B------:R0:W-:Y:S04]  /*0ee0*/  STL [R1+0x464], R4 ;  /* 0x0004640401007387 */ /* 0x0001e80000100800 */
[----:B------:R0:W-:Y:S02]  /*0ef0*/  STL [R1+0x468], R2 ;  /* 0x0004680201007387 */ /* 0x0001e40000100800 */
.L_x_8:
[----:B------:R-:W-:-:S08]  /*0f00*/  NOP ;  /* 0x0000000000007918 */ /* 0x000fd00000000000 */
[----:B------:R-:W2:Y:S02]  /*0f10*/  USETMAXREG.TRY_ALLOC.CTAPOOL UP0, 0xf0 ;  /* 0x000000f0000079c8 */ /* 0x000ea40008000600 */
[----:B--2---:R-:W-:-:S13]  /*0f20*/  PLOP3.LUT P1, PT, PT, PT, UP0, 0x80, 0x0 ;  /* 0x000000000000781c */ /* 0x004fda0003f2f008 */
[----:B------:R-:W-:Y:S05]  /*0f30*/  @!P1 BRA `(.L_x_8) ;  /* 0xfffffffc00f09947 */ /* 0x000fea000383ffff */
[----:B------:R-:W-:Y:S01]  /*0f40*/  ULDC.64 UR4, c[0x0][0x598] ;  /* 0x0001660000047ab9 */ /* 0x000fe20000000a00 */
[----:B------:R-:W-:Y:S01]  /*0f50*/  ULDC.64 UR20, c[0x0][0x208] ;  /* 0x0000820000147ab9 */ /* 0x000fe20000000a00 */
[----:B------:R-:W-:-:S04]  /*0f60*/  ISETP.NE.U32.AND P1, PT, RZ, UR4, PT ;  /* 0x00000004ff007c0c */ /* 0x000fc8000bf25070 */
[----:B------:R-:W-:-:S13]  /*0f70*/  ISETP.NE.AND.EX P1, PT, RZ, UR5, PT, P1 ;  /* 0x00000005ff007c0c */ /* 0x000fda000bf25310 */
[----:B------:R-:W-:Y:S05]  /*0f80*/  @!P1 BRA `(.L_x_11) ;  /* 0x0000000000209947 */ /* 0x000fea0003800000 */
[----:B0-----:R-:W0:Y:S02]  /*0f90*/  LDC.64 R2, c[0x0][0x598] ;  /* 0x00016600ff027b82 */ /* 0x001e240000000a00 */
[----:B0-----:R-:W2:Y:S02]  /*0fa0*/  LDG.E.64 R2, desc[UR20][R2.64] ;  /* 0x0000001402027981 */ /* 0x001ea4000c1e1b00 */
[----:B--2---:R-:W-:-:S04]  /*0fb0*/  ISETP.NE.U32.AND P1, PT, R2, RZ, PT ;  /* 0x000000ff0200720c */ /* 0x004fc80003f25070 */
[----:B------:R-:W-:-:S13]  /*0fc0*/  ISETP.NE.AND.EX P1, PT, R3, RZ, PT, P1 ;  /* 0x000000ff0300720c */ /* 0x000fda0003f25310 */
[----:B------:R-:W-:Y:S05]  /*0fd0*/  @!P1 BRA `(.L_x_11) ;  /* 0x00000000000c9947 */ /* 0x000fea0003800000 */
[----:B------:R-:W2:Y:S02]  /*0fe0*/  LD.E R2, desc[UR20][R2.64] ;  /* 0x0000001402027980 */ /* 0x000ea4000c101900 */
[----:B--2---:R-:W-:Y:S01]  /*0ff0*/  R2UR UR22, R2 ;  /* 0x00000000021672ca */ /* 0x004fe200000e0000 */
[----:B------:R-:W-:-:S14]  /*1000*/  BRA `(.L_x_12) ;  /* 0x0000000000247947 */ /* 0x000fdc0003800000 */
.L_x_11:
[----:B------:R-:W-:Y:S02]  /*1010*/  ULDC.64 UR4, c[0x0][0x588] ;  /* 0x0001620000047ab9 */ /* 0x000fe40000000a00 */
[----:B------:R-:W-:-:S04]  /*1020*/  ISETP.NE.U32.AND P1, PT, RZ, UR4, PT ;  /* 0x00000004ff007c0c */ /* 0x000fc8000bf25070 */
[----:B------:R-:W-:-:S13]  /*1030*/  ISETP.NE.AND.EX P1, PT, RZ, UR5, PT, P1 ;  /* 0x00000005ff007c0c */ /* 0x000fda000bf25310 */
[----:B------:R-:W-:Y:S05]  /*1040*/  @!P1 BRA `(.L_x_13) ;  /* 0x0000000000109947 */ /* 0x000fea0003800000 */
[----:B0-----:R-:W0:Y:S02]  /*1050*/  LDC.64 R2, c[0x0][0x588] ;  /* 0x00016200ff027b82 */ /* 0x001e240000000a00 */
[----:B0-----:R-:W2:Y:S02]  /*1060*/  LDG.E R2, desc[UR20][R2.64] ;  /* 0x0000001402027981 */ /* 0x001ea4000c1e1900 */
[----:B--2---:R-:W-:Y:S01]  /*1070*/  R2UR UR22, R2 ;  /* 0x00000000021672ca */ /* 0x004fe200000e0000 */
[----:B------:R-:W-:-:S14]  /*1080*/  BRA `(.L_x_12) ;  /* 0x0000000000047947 */ /* 0x000fdc0003800000 */
.L_x_13:
[----:B------:R-:W-:-:S05]  /*1090*/  ULDC UR22, c[0x0][0x580] ;  /* 0x0001600000167ab9 */ /* 0x000fca0000000800 */
.L_x_12:
[----:B------:R-:W-:Y:S02]  /*10a0*/  ULDC.64 UR4, c[0x0][0x5a0] ;  /* 0x0001680000047ab9 */ /* 0x000fe40000000a00 */
        /* <DEDUP_REMOVED lines=11> */
.L_x_14:
        /* <DEDUP_REMOVED lines=8> */
.L_x_16:
[----:B------:R-:W-:-:S05]  /*11e0*/  ULDC UR23, c[0x0][0x584] ;  /* 0x0001610000177ab9 */ /* 0x000fca0000000800 */
.L_x_15:
[----:B------:R-:W-:-:S13]  /*11f0*/  LOP3.LUT P1, RZ, R0, 0xff, RZ, 0xc0, !PT ;  /* 0x000000ff00ff7812 */ /* 0x000fda000782c0ff */
[----:B------:R-:W-:Y:S05]  /*1200*/  @!P1 EXIT ;  /* 0x000000000000994d */ /* 0x000fea0003800000 */
[----:B------:R-:W-:Y:S01]  /*1210*/  ULDC UR4, c[0x0][0x28c] ;  /* 0x0000a30000047ab9 */ /* 0x000fe20000000800 */
[----:B------:R-:W-:Y:S02]  /*1220*/  ULOP3.LUT UR24, UR13, 0x1, URZ, 0xfc, !UPT ;  /* 0x000000010d187892 */ /* 0x000fe4000f8efc3f */
[----:B------:R-:W-:-:S04]  /*1230*/  UIADD3 UR4, UR4, 0x1f, URZ ;  /* 0x0000001f04047890 */ /* 0x000fc8000fffe03f */
[----:B------:R-:W-:-:S04]  /*1240*/  USHF.R.S32.HI UR5, URZ, 0x1f, UR4 ;  /* 0x0000001f3f057899 */ /* 0x000fc80008011404 */
[----:B------:R-:W-:-:S03]  /*1250*/  ULEA.HI UR5, UR5, UR4, URZ, 0x5 ;  /* 0x0000000405057291 */ /* 0x000fc6000f8f283f */
[----:B------:R-:W-:Y:S01]  /*1260*/  UMOV UR4, URZ ;  /* 0x0000003f00047c82 */ /* 0x000fe20008000000 */
[----:B------:R-:W-:-:S03]  /*1270*/  USHF.R.S32.HI UR9, URZ, 0x5, UR5 ;  /* 0x000000053f097899 */ /* 0x000fc60008011405 */
[----:B------:R-:W-:-:S09]  /*1280*/  UMOV UR5, URZ ;  /* 0x0000003f00057c82 */ /* 0x000fd20008000000 */
.L_x_555:
[----:B------:R-:W-:Y:S01]  /*1290*/  STL [R1+0x454], RZ ;  /* 0x000454ff01007387 */ /* 0x000fe20000100800 */
[----:B--2---:R-:W2:Y:S01]  /*12a0*/  S2UR UR16, SR_CgaCtaId ;  /* 0x00000000001079c3 */ /* 0x004ea20000008800 */
[----:B------:R-:W-:Y:S01]  /*12b0*/  UMOV UR15, 0x400 ;  /* 0x00000400000f7882 */ /* 0x000fe20000000000 */
[----:B------:R-:W-:Y:S01]  /*12c0*/  UMOV UR6, URZ ;  /* 0x0000003f00067c82 */ /* 0x000fe20008000000 */
[----:B------:R-:W-:Y:S01]  /*12d0*/  STL [R1+0x450], RZ ;  /* 0x000450ff01007387 */ /* 0x000fe20000100800 */
[----:B------:R-:W-:Y:S01]  /*12e0*/  UMOV UR7, URZ ;  /* 0x0000003f00077c82 */ /* 0x000fe20008000000 */
[----:B------:R-:W-:Y:S01]  /*12f0*/  UMOV UR8, URZ ;  /* 0x0000003f00087c82 */ /* 0x000fe20008000000 */
[----:B------:R-:W-:Y:S01]  /*1300*/  CS2R R236, SRZ ;  /* 0x0000000000ec7805 */ /* 0x000fe2000001ff00 */
[----:B------:R-:W-:Y:S01]  /*1310*/  STL [R1+0x44c], RZ ;  /* 0x00044cff01007387 */ /* 0x000fe20000100800 */
[----:B0-----:R-:W0:Y:S01]  /*1320*/  LDC R2, c[0x0][0x28c] ;  /* 0x0000a300ff027b82 */ /* 0x001e220000000800 */
[----:B------:R-:W-:-:S02]  /*1330*/  CS2R R234, SRZ ;  /* 0x0000000000ea7805 */ /* 0x000fc4000001ff00 */
[----:B------:R-:W-:Y:S01]  /*1340*/  CS2R R232, SRZ ;  /* 0x0000000000e87805 */ /* 0x000fe2000001ff00 */
[----:B------:R-:W-:Y:S01]  /*1350*/  STL [R1+0x448], RZ ;  /* 0x000448ff01007387 */ /* 0x000fe20000100800 */
[----:B------:R-:W-:Y:S02]  /*1360*/  CS2R R230, SRZ ;  /* 0x0000000000e67805 */ /* 0x000fe4000001ff00 */
[----:B------:R-:W-:Y:S02]  /*1370*/  CS2R R228, SRZ ;  /* 0x0000000000e47805 */ /* 0x000fe4000001ff00 */
[----:B------:R-:W-:Y:S01]  /*1380*/  CS2R R226, SRZ ;  /* 0x0000000000e27805 */ /* 0x000fe2000001ff00 */
[----:B------:R-:W-:Y:S01]  /*1390*/  STL [R1+0x444], RZ ;  /* 0x000444ff01007387 */ /* 0x000fe20000100800 */
[----:B------:R-:W-:Y:S02]  /*13a0*/  CS2R R224, SRZ ;  /* 0x0000000000e07805 */ /* 0x000fe4000001ff00 */
        /* <DEDUP_REMOVED lines=15> */
[----:B0-----:R-:W-:Y:S02]  /*14a0*/  ISETP.GE.AND P1, PT, R2, 0x1, PT ;  /* 0x000000010200780c */ /* 0x001fe40003f26270 */
        /* <DEDUP_REMOVED lines=39> */
[----:B-1----:R-:W-:Y:S02]  /*1720*/  CS2R R14, SRZ ;  /* 0x00000000000e7805 */ /* 0x002fe4000001ff00 */
        /* <DEDUP_REMOVED lines=91> */
[----:B------:R-:W-:-:S03]  /*1ce0*/  CS2R R150, SRZ ;  /* 0x0000000000967805 */ /* 0x000fc6000001ff00 */
[----:B------:R-:W-:Y:S04]  /*1cf0*/  STL [R1+0x3ac], RZ ;  /* 0x0003acff01007387 */ /* 0x000fe80000100800 */
        /* <DEDUP_REMOVED lines=107> */
[----:B------:R-:W-:Y:S04]  /*23b0*/  STL [R1], RZ ;  /* 0x000000ff01007387 */ /* 0x000fe80000100800 */
        /* <DEDUP_REMOVED lines=39> */
[----:B------:R-:W-:Y:S01]  /*2630*/  STL [R1+0xa0], RZ ;  /* 0x0000a0ff01007387 */ /* 0x000fe20000100800 */
[----:B------:R-:W0:Y:S03]  /*2640*/  S2R R0, SR_TID.X ;  /* 0x0000000000007919 */ /* 0x000e260000002100 */
        /* <DEDUP_REMOVED lines=8> */
[----:B0-----:R-:W-:-:S03]  /*26d0*/  LOP3.LUT R0, R0, 0x80, RZ, 0xc0, !PT ;  /* 0x0000008000007812 */ /* 0x001fc600078ec0ff */
[----:B------:R-:W-:Y:S01]  /*26e0*/  STL [R1+0xc4], RZ ;  /* 0x0000c4ff01007387 */ /* 0x000fe20000100800 */
[----:B------:R-:W-:-:S03]  /*26f0*/  SHF.R.U32.HI R0, RZ, 0x7, R0 ;  /* 0x00000007ff007819 */ /* 0x000fc60000011600 */
        /* <DEDUP_REMOVED lines=33> */
[----:B------:R-:W0:Y:S04]  /*2910*/  SHFL.IDX PT, R0, R0, RZ, 0x1f ;  /* 0x00001fff00007589 */ /* 0x000e2800000e0000 */
[----:B------:R1:W-:Y:S04]  /*2920*/  STL [R1+0x14c], RZ ;  /* 0x00014cff01007387 */ /* 0x0003e80000100800 */
[----:B------:R1:W-:Y:S04]  /*2930*/  STL [R1+0x150], RZ ;  /* 0x000150ff01007387 */ /* 0x0003e80000100800 */
[----:B------:R1:W-:Y:S04]  /*2940*/  STL [R1+0x154], RZ ;  /* 0x000154ff01007387 */ /* 0x0003e80000100800 */
[----:B------:R1:W-:Y:S04]  /*2950*/  STL [R1+0x158], RZ ;  /* 0x000158ff01007387 */ /* 0x0003e80000100800 */
[----:B------:R1:W-:Y:S04]  /*2960*/  STL [R1+0x15c], RZ ;  /* 0x00015cff01007387 */ /* 0x0003e80000100800 */
[----:B------:R1:W-:Y:S01]  /*2970*/  STL [R1+0x160], RZ ;  /* 0x000160ff01007387 */ /* 0x0003e20000100800 */
[----:B0-----:R-:W-:Y:S01]  /*2980*/  R2UR UR12, R0 ;  /* 0x00000000000c72ca */ /* 0x001fe200000e0000 */
[----:B------:R-:W-:-:S02]  /*2990*/  IMAD.U32 R0, RZ, RZ, UR4 ;  /* 0x00000004ff007e24 */ /* 0x000fc4000f8e00ff */
[----:B------:R1:W-:Y:S04]  /*29a0*/  STL [R1+0x164], RZ ;  /* 0x000164ff01007387 */ /* 0x0003e80000100800 */
[----:B------:R1:W-:Y:S04]  /*29b0*/  STL [R1+0x168], RZ ;  /* 0x000168ff01007387 */ /* 0x0003e80000100800 */
[----:B------:R1:W-:Y:S02]  /*29c0*/  STL [R1+0x16c], RZ ;  /* 0x00016cff01007387 */ /* 0x0003e40000100800 */
[----:B------:R-:W-:-:S02]  /*29d0*/  ULEA.HI UR11, UR12, UR12, URZ, 0x1 ;  /* 0x0000000c0c0b7291 */ /* 0x000fc4000f8f083f */
[----:B------:R1:W-:Y:S02]  /*29e0*/  STL [R1+0x170], RZ ;  /* 0x000170ff01007387 */ /* 0x0003e40000100800 */
[----:B------:R-:W-:Y:S02]  /*29f0*/  ULOP3.LUT UR14, UR11, 0x1ffffe, URZ, 0xc0, !UPT ;  /* 0x001ffffe0b0e7892 */ /* 0x000fe4000f8ec03f */
[----:B------:R1:W-:Y:S01]  /*2a00*/  STL [R1+0x174], RZ ;  /* 0x000174ff01007387 */ /* 0x0003e20000100800 */
[----:B--2---:R-:W-:Y:S02]  /*2a10*/  ULEA UR11, UR16, UR15, 0x18 ;  /* 0x0000000f100b7291 */ /* 0x004fe4000f8ec03f */
[----:B------:R-:W-:Y:S01]  /*2a20*/  UIADD3 UR14, UR12, -UR14, URZ ;  /* 0x8000000e0c0e7290 */ /* 0x000fe2000fffe03f */
[----:B------:R1:W-:Y:S03]  /*2a30*/  STL [R1+0x178], RZ ;  /* 0x000178ff01007387 */ /* 0x0003e60000100800 */
[----:B------:R-:W-:Y:S01]  /*2a40*/  ULEA UR14, UR14, UR11, 0xb ;  /* 0x0000000b0e0e7291 */ /* 0x000fe2000f8e583f */
[----:B------:R1:W-:Y:S03]  /*2a50*/  STL [R1+0x17c], RZ ;  /* 0x00017cff01007387 */ /* 0x0003e60000100800 */
[----:B------:R-:W-:Y:S01]  /*2a60*/  UIADD3 UR14, UR14, 0x100, URZ ;  /* 0x000001000e0e7890 */ /* 0x000fe2000fffe03f */
[----:B------:R1:W-:Y:S03]  /*2a70*/  STL [R1+0x180], RZ ;  /* 0x000180ff01007387 */ /* 0x0003e60000100800 */
[----:B------:R-:W-:Y:S01]  /*2a80*/  USHF.R.U32.HI UR12, URZ, 0x4, UR14 ;  /* 0x000000043f0c7899 */ /* 0x000fe2000801160e */
[----:B------:R1:W-:Y:S02]  /*2a90*/  STL [R1+0x184], RZ ;  /* 0x000184ff01007387 */ /* 0x0003e40000100800 */
[----:B------:R-:W-:Y:S01]  /*2aa0*/  UMOV UR14, UR5 ;  /* 0x00000005000e7c82 */ /* 0x000fe20008000000 */
[----:B------:R-:W-:Y:S01]  /*2ab0*/  ULOP3.LUT UR12, UR12, 0x3fff, URZ, 0xc0, !UPT ;  /* 0x00003fff0c0c7892 */ /* 0x000fe2000f8ec03f */
[----:B------:R1:W-:Y:S04]  /*2ac0*/  STL [R1+0x188], RZ ;  /* 0x000188ff01007387 */ /* 0x0003e80000100800 */
        /* <DEDUP_REMOVED lines=28> */
[----:B------:R1:W-:Y:S01]  /*2c90*/  STL [R1+0x1fc], RZ ;  /* 0x0001fcff01007387 */ /* 0x0003e20000100800 */
[----:B------:R-:W-:Y:S05]  /*2ca0*/  @!P1 BRA `(.L_x_17) ;  /* 0x0000003400dc9947 */ /* 0x000fea0003800000 */
[----:B------:R-:W-:-:S06]  /*2cb0*/  UISETP.NE.AND UP0, UPT, UR24, 0x3, UPT ;  /* 0x000000031800788c */ /* 0x000fcc000bf05270 */
[----:B------:R-:W-:-:S13]  /*2cc0*/  PLOP3.LUT P2, PT, PT, PT, UP0, 0x80, 0x0 ;  /* 0x000000000000781c */ /* 0x000fda0003f4f008 */
[----:B------:R-:W-:Y:S05]  /*2cd0*/  @!P2 BRA `(.L_x_18) ;  /* 0x000000000004a947 */ /* 0x000fea0003800000 */
[----:B------:R-:W-:Y:S01]  /*2ce0*/  BPT.TRAP 0x1 ;  /* 0x000000040000795c */ /* 0x000fe20000300000 */
.L_x_18:
[----:B------:R-:W-:Y:S01]  /*2cf0*/  ULEA UR7, UR5, UR11, 0x3 ;  /* 0x0000000b05077291 */ /* 0x000fe2000f8e183f */
[----:B------:R-:W-:-:S05]  /*2d00*/  IMAD.U32 R0, RZ, RZ, UR4 ;  /* 0x00000004ff007e24 */ /* 0x000fca000f8e00ff */
[----:B------:R-:W-:-:S04]  /*2d10*/  SHF.L.U32 R0, R0, 0x1f, RZ ;  /* 0x0000001f00007819 */ /* 0x000fc800000006ff */
[----:B------:R0:W2:Y:S01]  /*2d20*/  SYNCS.PHASECHK.TRANS64.TRYWAIT P1, [UR7], R0 ;  /* 0x00000000ff0075a7 */ /* 0x0000a20008020147 */
[----:B------:R-:W-:Y:S05]  /*2d30*/  @!P2 BRA `(.L_x_19) ;  /* 0x000000000004a947 */ /* 0x000fea0003800000 */
[----:B------:R-:W-:Y:S01]  /*2d40*/  BPT.TRAP 0x1 ;  /* 0x000000040000795c */ /* 0x000fe20000300000 */
.L_x_19:
[----:B------:R3:W-:Y:S01]  /*2d50*/  STL [R1+0x454], RZ ;  /* 0x000454ff01007387 */ /* 0x0007e20000100800 */
[----:B------:R-:W-:Y:S01]  /*2d60*/  UMOV UR6, 0x1 ;  /* 0x0000000100067882 */ /* 0x000fe20000000000 */
[----:B--2---:R-:W-:Y:S05]  /*2d70*/  @P1 BRA `(.L_x_20) ;  /* 0x0000000000081947 */ /* 0x004fea0003800000 */
[----:B------:R-:W2:Y:S02]  /*2d80*/  SYNCS.PHASECHK.TRANS64.TRYWAIT P1, [UR7], R0 ;  /* 0x00000000ff0075a7 */ /* 0x000ea40008020147 */
[----:B--2---:R-:W-:Y:S05]  /*2d90*/  @!P1 BRA `(.L_x_21) ;  /* 0x0000020400ec9947 */ /* 0x004fea0003800000 */
.L_x_20:
[----:B------:R-:W-:Y:S01]  /*2da0*/  UIADD3 UR7, UR11, 0xa100, URZ ;  /* 0x0000a1000b077890 */ /* 0x000fe2000fffe03f */
[----:B------:R-:W-:Y:S01]  /*2db0*/  WARPGROUP.ARRIVE ;  /* 0x00000000000079c5 */ /* 0x000fe20000000000 */
[----:B------:R-:W-:Y:S01]  /*2dc0*/  ULOP3.LUT UR16, UR12, 0x10000, URZ, 0xfc, !UPT ;  /* 0x000100000c107892 */ /* 0x000fe2000f8efc3f */
[----:B------:R-:W-:Y:S01]  /*2dd0*/  STL [R1+0x450], RZ ;  /* 0x000450ff01007387 */ /* 0x000fe20000100800 */
[----:B------:R-:W-:Y:S01]  /*2de0*/  USHF.R.U32.HI UR7, URZ, 0x4, UR7 ;  /* 0x000000043f077899 */ /* 0x000fe20008011607 */
[----:B------:R-:W-:Y:S01]  /*2df0*/  CS2R R236, SRZ ;  /* 0x0000000000ec7805 */ /* 0x000fe2000001ff00 */
[----:B------:R-:W-:Y:S01]  /*2e00*/  ULEA UR16, UR5, UR16, 0x9 ;  /* 0x0000001005107291 */ /* 0x000fe2000f8e483f */
[----:B------:R-:W-:Y:S01]  /*2e10*/  STL [R1+0x44c], RZ ;  /* 0x00044cff01007387 */ /* 0x000fe20000100800 */
[----:B------:R-:W-:Y:S01]  /*2e20*/  ULOP3.LUT UR7, UR7, 0x3fff, URZ, 0xc0, !UPT ;  /* 0x00003fff07077892 */ /* 0x000fe2000f8ec03f */
[----:B------:R-:W-:Y:S01]  /*2e30*/  CS2R R234, SRZ ;  /* 0x0000000000ea7805 */ /* 0x000fe2000001ff00 */
[----:B------:R-:W-:Y:S01]  /*2e40*/  UMOV UR17, 0xc0000010 ;  /* 0xc000001000117882 */ /* 0x000fe20000000000 */
[----:B------:R-:W-:Y:S01]  /*2e50*/  UMOV UR19, 0xc0000010 ;  /* 0xc000001000137882 */ /* 0x000fe20000000000 */
[----:B------:R-:W-:Y:S01]  /*2e60*/  ULOP3.LUT UR7, UR7, 0x10000, URZ, 0xfc, !UPT ;  /* 0x0001000007077892 */ /* 0x000fe2000f8efc3f */
[----:B------:R-:W-:Y:S01]  /*2e70*/  STL [R1+0x448], RZ ;  /* 0x000448ff01007387 */ /* 0x000fe20000100800 */
[----:B------:R-:W-:-:S02]  /*2e80*/  CS2R R232, SRZ ;  /* 0x0000000000e87805 */ /* 0x000fc4000001ff00 */
[----:B------:R-:W-:Y:S01]  /*2e90*/  CS2R R230, SRZ ;  /* 0x0000000000e67805 */ /* 0x000fe2000001ff00 */
[----:B------:R-:W-:Y:S01]  /*2ea0*/  ULEA UR18, UR5, UR7, 0x9 ;  /* 0x0000000705127291 */ /* 0x000fe2000f8e483f */
[----:B------:R-:W-:Y:S01]  /*2eb0*/  STL [R1+0x444], RZ ;  /* 0x000444ff01007387 */ /* 0x000fe20000100800 */
[----:B------:R-:W-:Y:S01]  /*2ec0*/  CS2R R228, SRZ ;  /* 0x0000000000e47805 */ /* 0x000fe2000001ff00 */
[----:B------:R-:W-:Y:S01]  /*2ed0*/  ULDC UR7, c[0x0][0x50c] ;  /* 0x0001430000077ab9 */ /* 0x000fe20000000800 */
[----:B------:R-:W-:Y:S01]  /*2ee0*/  CS2R R226, SRZ ;  /* 0x0000000000e27805 */ /* 0x000fe2000001ff00 */
[----:B------:R-:W-:Y:S01]  /*2ef0*/  STL [R1+0x440], RZ ;  /* 0x000440ff01007387 */ /* 0x000fe20000100800 */
[----:B------:R-:W-:Y:S01]  /*2f00*/  UISETP.NE.AND UP0, UPT, UR7, 0x1, UPT ;  /* 0x000000010700788c */ /* 0x000fe2000bf05270 */
[----:B------:R-:W-:Y:S02]  /*2f10*/  CS2R R224, SRZ ;  /* 0x0000000000e07805 */ /* 0x000fe4000001ff00 */
[----:B------:R-:W-:Y:S01]  /*2f20*/  CS2R R222, SRZ ;  /* 0x0000000000de7805 */ /* 0x000fe2000001ff00 */
[----:B------:R-:W-:Y:S01]  /*2f30*/  QGMMA.64x256x32.F32.E5M2.E5M2 R4, gdesc[UR16], RZ, !UPT, gsb0 ;  /* 0x03e00000100479f3 */ /* 0x000fe2000c0038ff */
[----:B------:R-:W-:Y:S01]  /*2f40*/  STL [R1+0x43c], RZ ;  /* 0x00043cff01007387 */ /* 0x000fe20000100800 */
[----:B------:R-:W-:Y:S01]  /*2f50*/  UIADD3 UR16, UR16, 0x100, URZ ;  /* 0x0000010010107890 */ /* 0x000fe2000fffe03f */
[----:B------:R-:W-:Y:S01]  /*2f60*/  CS2R R220, SRZ ;  /* 0x0000000000dc7805 */ /* 0x000fe2000001ff00 */
[----:B------:R-:W-:Y:S01]  /*2f70*/  UMOV UR17, 0xc0000010 ;  /* 0xc000001000117882 */ /* 0x000fe20000000000 */
[----:B------:R-:W-:Y:S01]  /*2f80*/  STL [R1+0x438], RZ ;  /* 0x000438ff01007387 */ /* 0x000fe20000100800 */
[----:B------:R-:W-:Y:S01]  /*2f90*/  USEL UR7, URZ, 0x1, UP0 ;  /* 0x000000013f077887 */ /* 0x000fe20008000000 */
[----:B------:R-:W-:-:S02]  /*2fa0*/  CS2R R218, SRZ ;  /* 0x0000000000da7805 */ /* 0x000fc4000001ff00 */
[----:B------:R-:W-:Y:S01]  /*2fb0*/  CS2R R216, SRZ ;  /* 0x0000000000d87805 */ /* 0x000fe2000001ff00 */
[----:B------:R-:W-:Y:S01]  /*2fc0*/  STL [R1+0x434], RZ ;  /* 0x000434ff01007387 */ /* 0x000fe20000100800 */
[----:B------:R-:W-:Y:S02]  /*2fd0*/  CS2R R214, SRZ ;  /* 0x0000000000d67805 */ /* 0x000fe4000001ff00 */
[----:B------:R-:W-:Y:S02]  /*2fe0*/  CS2R R212, SRZ ;  /* 0x0000000000d47805 */ /* 0x000fe4000001ff00 */
[----:B------:R-:W-:Y:S01]  /*2ff0*/  ISETP.NE.AND P1, PT, RZ, UR7, PT ;  /* 0x00000007ff007c0c */ /* 0x000fe2000bf25270 */
        /* <DEDUP_REMOVED lines=93> */
[----:B------:R-:W-:-:S02]  /*35d0*/  WARPGROUP.DEPBAR.LE gsb0, 0x0 ;  /* 0x00008000000079c5 */ /* 0x000fc40000010000 */
[----:B--2---:R-:W-:Y:S01]  /*35e0*/  IMAD.MOV.U32 R3, RZ, RZ, R129 ;  /* 0x000000ffff037224 */ /* 0x004fe200078e0081 */
[----:B------:R-:W-:Y:S01]  /*35f0*/  STL [R1+0x334], RZ ;  /* 0x000334ff01007387 */ /* 0x000fe20000100800 */
[----:B------:R-:W-:Y:S02]  /*3600*/  IMAD.MOV.U32 R2, RZ, RZ, R130 ;  /* 0x000000ffff027224 */ /* 0x000fe400078e0082 */
[----:B0-----:R-:W-:Y:S01]  /*3610*/  IMAD.MOV.U32 R0, RZ, RZ, R131 ;  /* 0x000000ffff007224 */ /* 0x001fe200078e0083 */
        /* <DEDUP_REMOVED lines=23> */
[----:B------:R0:W-:Y:S04]  /*3790*/  STL.64 [R1], R4 ;  /* 0x0000000401007387 */ /* 0x0001e80000100a00 */
[----:B------:R2:W-:Y:S04]  /*37a0*/  STL.64 [R1+0x8], R6 ;  /* 0x0000080601007387 */ /* 0x0005e80000100a00 */
[----:B------:R4:W-:Y:S04]  /*37b0*/  STL.64 [R1+0x10], R8 ;  /* 0x0000100801007387 */ /* 0x0009e80000100a00 */
[----:B------:R5:W-:Y:S01]  /*37c0*/  STL.64 [R1+0x18], R10 ;  /* 0x0000180a01007387 */ /* 0x000be20000100a00 */
[----:B0-----:R-:W-:-:S03]  /*37d0*/  CS2R R4, SRZ ;  /* 0x0000000000047805 */ /* 0x001fc6000001ff00 */
[----:B------:R0:W-:Y:S01]  /*37e0*/  STL.64 [R1+0x20], R12 ;  /* 0x0000200c01007387 */ /* 0x0001e20000100a00 */
[----:B--2---:R-:W-:-:S03]  /*37f0*/  CS2R R6, SRZ ;  /* 0x0000000000067805 */ /* 0x004fc6000001ff00 */
[----:B------:R2:W-:Y:S01]  /*3800*/  STL.64 [R1+0x28], R14 ;  /* 0x0000280e01007387 */ /* 0x0005e20000100a00 */
[----:B----4-:R-:W-:-:S03]  /*3810*/  CS2R R8, SRZ ;  /* 0x0000000000087805 */ /* 0x010fc6000001ff00 */
[----:B------:R4:W-:Y:S01]  /*3820*/  STL.64 [R1+0x30], R16 ;  /* 0x0000301001007387 */ /* 0x0009e20000100a00 */
[----:B-----5:R-:W-:-:S03]  /*3830*/  CS2R R10, SRZ ;  /* 0x00000000000a7805 */ /* 0x020fc6000001ff00 */
[----:B------:R5:W-:Y:S01]  /*3840*/  STL.64 [R1+0x38], R18 ;  /* 0x0000381201007387 */ /* 0x000be20000100a00 */
[----:B0-----:R-:W-:-:S03]  /*3850*/  CS2R R12, SRZ ;  /* 0x00000000000c7805 */ /* 0x001fc6000001ff00 */
[----:B------:R0:W-:Y:S01]  /*3860*/  STL.64 [R1+0x40], R20 ;  /* 0x0000401401007387 */ /* 0x0001e20000100a00 */
[----:B--2---:R-:W-:-:S03]  /*3870*/  CS2R R14, SRZ ;  /* 0x00000000000e7805 */ /* 0x004fc6000001ff00 */
[----:B------:R2:W-:Y:S01]  /*3880*/  STL.64 [R1+0x48], R22 ;  /* 0x0000481601007387 */ /* 0x0005e20000100a00 */
[----:B----4-:R-:W-:-:S03]  /*3890*/  CS2R R16, SRZ ;  /* 0x0000000000107805 */ /* 0x010fc6000001ff00 */
[----:B------:R-:W-:Y:S01]  /*38a0*/  STL.64 [R1+0x50], R24 ;  /* 0x0000501801007387 */ /* 0x000fe20000100a00 */
[----:B-----5:R-:W-:-:S03]  /*38b0*/  CS2R R18, SRZ ;  /* 0x0000000000127805 */ /* 0x020fc6000001ff00 */
[----:B------:R-:W-:Y:S01]  /*38c0*/  STL.64 [R1+0x58], R26 ;  /* 0x0000581a01007387 */ /* 0x000fe20000100a00 */
[----:B0-----:R-:W-:-:S03]  /*38d0*/  CS2R R20, SRZ ;  /* 0x0000000000147805 */ /* 0x001fc6000001ff00 */
[----:B------:R-:W-:Y:S01]  /*38e0*/  STL.64 [R1+0x60], R28 ;  /* 0x0000601c01007387 */ /* 0x000fe20000100a00 */
[----:B--2---:R-:W-:-:S03]  /*38f0*/  CS2R R22, SRZ ;  /* 0x0000000000167805 */ /* 0x004fc6000001ff00 */
[----:B------:R-:W-:Y:S04]  /*3900*/  STL.64 [R1+0x68], R30 ;  /* 0x0000681e01007387 */ /* 0x000fe80000100a00 */
        /* <DEDUP_REMOVED lines=49> */
[----:B------:R0:W-:Y:S04]  /*3c20*/  STL.64 [R1+0x1f8], R130 ;  /* 0x0001f88201007387 */ /* 0x0001e80000100a00 */
[----:B------:R2:W-:Y:S04]  /*3c30*/  STL [R1+0x2d4], RZ ;  /* 0x0002d4ff01007387 */ /* 0x0005e80000100800 */
[----:B------:R2:W-:Y:S01]  /*3c40*/  STL [R1+0x2d0], RZ ;  /* 0x0002d0ff01007387 */ /* 0x0005e20000100800 */
[----:B0-----:R-:W-:-:S03]  /*3c50*/  WARPGROUP.ARRIVE ;  /* 0x00000000000079c5 */ /* 0x001fc60000000000 */
[----:B------:R2:W-:Y:S04]  /*3c60*/  STL [R1+0x2cc], RZ ;  /* 0x0002ccff01007387 */ /* 0x0005e80000100800 */
[----:B------:R2:W-:Y:S01]  /*3c70*/  STL [R1+0x2c8], RZ ;  /* 0x0002c8ff01007387 */ /* 0x0005e20000100800 */
[----:B------:R-:W-:Y:S03]  /*3c80*/  QGMMA.64x256x32.F32.E5M2.E5M2 R24, gdesc[UR16], RZ, !UPT, gsb0 ;  /* 0x03e00000101879f3 */ /* 0x000fe6000c0038ff */
        /* <DEDUP_REMOVED lines=50> */
[----:B------:R-:W-:-:S02]  /*3fb0*/  WARPGROUP.DEPBAR.LE gsb0, 0x0 ;  /* 0x00008000000079c5 */ /* 0x000fc40000010000 */
[----:B------:R-:W-:Y:S05]  /*3fc0*/  @!P1 BRA `(.L_x_22) ;  /* 0x0000002000f89947 */ /* 0x000fea0003800000 */
[----:B------:R-:W4:Y:S04]  /*3fd0*/  LDL R4, [R1] ;  /* 0x0000000001047983 */ /* 0x000f280000100800 */
[----:B------:R-:W5:Y:S04]  /*3fe0*/  LDL R5, [R1+0x4] ;  /* 0x0000040001057983 */ /* 0x000f680000100800 */
[----:B------:R-:W3:Y:S04]  /*3ff0*/  LDL R6, [R1+0x8] ;  /* 0x0000080001067983 */ /* 0x000ee80000100800 */
[----:B------:R-:W2:Y:S04]  /*4000*/  LDL R7, [R1+0xc] ;  /* 0x00000c0001077983 */ /* 0x000ea80000100800 */
        /* <DEDUP_REMOVED lines=100> */
[----:B------:R0:W-:Y:S04]  /*4650*/  STL [R1+0x4c4], R131 ;  /* 0x0004c48301007387 */ /* 0x0001e80000100800 */
[----:B0-----:R-:W2:Y:S04]  /*4660*/  LDL R131, [R1+0x1a0] ;  /* 0x0001a00001837983 */ /* 0x001ea80000100800 */
        /* <DEDUP_REMOVED lines=39> */
[----:B0-----:R-:W2:Y:S01]  /*48e0*/  LDL R151, [R1+0x1f0] ;  /* 0x0001f00001977983 */ /* 0x001ea20000100800 */
[----:B------:R-:W-:-:S01]  /*48f0*/  FADD R3, RZ, R3 ;  /* 0x00000003ff037221 */ /* 0x000fc20000000000 */
[----:B------:R-:W-:Y:S01]  /*4900*/  FADD R2, RZ, R2 ;  /* 0x00000002ff027221 */ /* 0x000fe20000000000 */
[----:B----4-:R-:W-:-:S01]  /*4910*/  FADD R4, RZ, R4 ;  /* 0x00000004ff047221 */ /* 0x010fc20000000000 */
[----:B-----5:R-:W-:Y:S01]  /*4920*/  FADD R5, RZ, R5 ;  /* 0x00000005ff057221 */ /* 0x020fe20000000000 */
[----:B---3--:R-:W-:-:S01]  /*4930*/  FADD R6, RZ, R6 ;  /* 0x00000006ff067221 */ /* 0x008fc20000000000 */
[----:B--2---:R-:W-:Y:S01]  /*4940*/  FADD R7, RZ, R7 ;  /* 0x00000007ff077221 */ /* 0x004fe20000000000 */
[----:B------:R-:W-:-:S01]  /*4950*/  FADD R8, RZ, R8 ;  /* 0x00000008ff087221 */ /* 0x000fc20000000000 */
[----:B------:R-:W-:Y:S01]  /*4960*/  FADD R9, RZ, R9 ;  /* 0x00000009ff097221 */ /* 0x000fe20000000000 */
        /* <DEDUP_REMOVED lines=13> */
[----:B------:R-:W2:Y:S01]  /*4a40*/  LDL.LU R131, [R1+0x4c4] ;  /* 0x0004c40001837983 */ /* 0x000ea20000300800 */
        /* <DEDUP_REMOVED lines=13> */
[----:B------:R-:W3:Y:S01]  /*4b20*/  LDL.LU R132, [R1+0x4c0] ;  /* 0x0004c00001847983 */ /* 0x000ee20000300800 */
        /* <DEDUP_REMOVED lines=16> */
[----:B------:R0:W-:Y:S01]  /*4c30*/  STL [R1+0x200], R133 ;  /* 0x0002008501007387 */ /* 0x0001e20000100800 */
        /* <DEDUP_REMOVED lines=9> */
[----:B0-----:R-:W4:Y:S01]  /*4cd0*/  LDL.LU R133, [R1+0x4bc] ;  /* 0x0004bc0001857983 */ /* 0x001f220000300800 */
[----:B------:R-:W-:-:S01]  /*4ce0*/  FADD R185, RZ, R185 ;  /* 0x000000b9ffb97221 */ /* 0x000fc20000000000 */
[----:B------:R-:W-:Y:S01]  /*4cf0*/  FADD R186, RZ, R186 ;  /* 0x000000baffba7221 */ /* 0x000fe20000000000 */
[----:B------:R-:W-:-:S01]  /*4d00*/  FADD R187, RZ, R187 ;  /* 0x000000bbffbb7221 */ /* 0x000fc20000000000 */
        /* <DEDUP_REMOVED lines=10> */
[----:B0-----:R-:W5:Y:S01]  /*4db0*/  LDL.LU R134, [R1+0x4b8] ;  /* 0x0004b80001867983 */ /* 0x001f620000300800 */
        /* <DEDUP_REMOVED lines=51> */
[----:B0-----:R-:W5:Y:S04]  /*50f0*/  LDL.LU R138, [R1+0x4a8] ;  /* 0x0004a800018a7983 */ /* 0x001f680000300800 */
[----:B------:R0:W-:Y:S01]  /*5100*/  STL [R1+0x218], R139 ;  /* 0x0002188b01007387 */ /* 0x0001e20000100800 */
[----:B------:R-:W-:-:S03]  /*5110*/  FADD R140, RZ, R140 ;  /* 0x0000008cff8c7221 */ /* 0x000fc60000000000 */
        /* <DEDUP_REMOVED lines=34> */
[----:B------:R0:W-:Y:S04]  /*5340*/  STL [R1+0x248], R151 ;  /* 0x0002489701007387 */ /* 0x0001e80000100800 */
[----:B0-----:R-:W5:Y:S04]  /*5350*/  LDL.LU R151, [R1+0x474] ;  /* 0x0004740001977983 */ /* 0x001f680000300800 */
[----:B------:R0:W-:Y:S04]  /*5360*/  STL [R1+0x24c], R3 ;  /* 0x00024c0301007387 */ /* 0x0001e80000100800 */
[----:B------:R1:W-:Y:S01]  /*5370*/  STL [R1+0x250], R2 ;  /* 0x0002500201007387 */ /* 0x0003e20000100800 */
[----:B0-----:R-:W-:-:S01]  /*5380*/  FADD R3, RZ, R0 ;  /* 0x00000000ff037221 */ /* 0x001fc20000000000 */
[----:B------:R-:W-:Y:S01]  /*5390*/  FADD R0, RZ, R25 ;  /* 0x00000019ff007221 */ /* 0x000fe20000000000 */
[----:B-1----:R-:W-:-:S03]  /*53a0*/  FADD R2, RZ, R24 ;  /* 0x00000018ff027221 */ /* 0x002fc60000000000 */
[----:B------:R0:W-:Y:S04]  /*53b0*/  STL [R1+0x254], R3 ;  /* 0x0002540301007387 */ /* 0x0001e80000100800 */
[----:B------:R1:W-:Y:S04]  /*53c0*/  STL [R1+0x258], R2 ;  /* 0x0002580201007387 */ /* 0x0003e80000100800 */
[----:B------:R2:W-:Y:S01]  /*53d0*/  STL [R1+0x25c], R0 ;  /* 0x00025c0001007387 */ /* 0x0005e20000100800 */
[----:B0-----:R-:W-:-:S01]  /*53e0*/  FADD R3, RZ, R26 ;  /* 0x0000001aff037221 */ /* 0x001fc20000000000 */
[----:B-1----:R-:W-:-:S04]  /*53f0*/  FADD R2, RZ, R27 ;  /* 0x0000001bff027221 */ /* 0x002fc80000000000 */
[----:B------:R0:W-:Y:S01]  /*5400*/  STL [R1+0x260], R3 ;  /* 0x0002600301007387 */ /* 0x0001e20000100800 */
[----:B--2---:R-:W-:-:S03]  /*5410*/  FADD R0, RZ, R28 ;  /* 0x0000001cff007221 */ /* 0x004fc60000000000 */
        /* <DEDUP_REMOVED lines=207> */
[----:B---3--:R-:W-:-:S04]  /*6110*/  FADD R2, RZ, R132 ;  /* 0x00000084ff027221 */ /* 0x008fc80000000000 */
[----:B------:R5:W-:Y:S01]  /*6120*/  STL [R1+0x404], R3 ;  /* 0x0004040301007387 */ /* 0x000be20000100800 */
[----:B----4-:R-:W-:-:S03]  /*6130*/  FADD R0, RZ, R133 ;  /* 0x00000085ff007221 */ /* 0x010fc60000000000 */
[----:B------:R0:W-:Y:S04]  /*6140*/  STL [R1+0x408], R2 ;  /* 0x0004080201007387 */ /* 0x0001e80000100800 */
[----:B------:R1:W-:Y:S01]  /*6150*/  STL [R1+0x40c], R0 ;  /* 0x00040c0001007387 */ /* 0x0003e20000100800 */
[----:B-----5:R-:W-:-:S01]  /*6160*/  FADD R3, RZ, R134 ;  /* 0x00000086ff037221 */ /* 0x020fc20000000000 */
[----:B0-----:R-:W-:-:S04]  /*6170*/  FADD R2, RZ, R135 ;  /* 0x00000087ff027221 */ /* 0x001fc80000000000 */
[----:B------:R0:W-:Y:S01]  /*6180*/  STL [R1+0x410], R3 ;  /* 0x0004100301007387 */ /* 0x0001e20000100800 */
[----:B-1----:R-:W-:-:S03]  /*6190*/  FADD R0, RZ, R136 ;  /* 0x00000088ff007221 */ /* 0x002fc60000000000 */
        /* <DEDUP_REMOVED lines=32> */
[----:B------:R-:W-:-:S05]  /*63a0*/  UMOV UR6, URZ ;  /* 0x0000003f00067c82 */ /* 0x000fca0008000000 */
.L_x_22:
[----:B------:R-:W-:-:S04]  /*63b0*/  UIADD3 UR14, UR5, 0x1, URZ ;  /* 0x00000001050e7890 */ /* 0x000fc8000fffe03f */
[----:B------:R-:W-:-:S04]  /*63c0*/  UISETP.NE.AND UP0, UPT, UR14, 0x5, UPT ;  /* 0x000000050e00788c */ /* 0x000fc8000bf05270 */
[----:B------:R-:W-:Y:S02]  /*63d0*/  USEL UR8, URZ, 0x1, UP0 ;  /* 0x000000013f087887 */ /* 0x000fe40008000000 */
[----:B------:R-:W-:Y:S02]  /*63e0*/  USEL UR14, UR14, URZ, UP0 ;  /* 0x0000003f0e0e7287 */ /* 0x000fe40008000000 */
[----:B------:R-:W-:-:S06]  /*63f0*/  ULOP3.LUT UR8, UR4, UR8, URZ, 0x3c, !UPT ;  /* 0x0000000804087292 */ /* 0x000fcc000f8e3c3f */
[----:B0-----:R-:W-:Y:S01]  /*6400*/  IMAD.U32 R0, RZ, RZ, UR8 ;  /* 0x00000008ff007e24 */ /* 0x001fe2000f8e00ff */
[----:B------:R-:W-:-:S06]  /*6410*/  UMOV UR8, 0x1 ;  /* 0x0000000100087882 */ /* 0x000fcc0000000000 */
.L_x_17:
[----:B------:R-:W-:-:S04]  /*6420*/  UISETP.LT.AND UP0, UPT, UR9, 0x1, UPT ;  /* 0x000000010900788c */ /* 0x000fc8000bf01270 */
[----:B------:R-:W-:-:S04]  /*6430*/  USEL UR15, UR9, 0x1, UP0 ;  /* 0x00000001090f7887 */ /* 0x000fc80008000000 */
[----:B------:R-:W-:-:S04]  /*6440*/  UIADD3 UR15, UR9, -UR15, URZ ;  /* 0x8000000f090f7290 */ /* 0x000fc8000fffe03f */
[----:B------:R-:W-:-:S06]  /*6450*/  UISETP.GE.AND UP0, UPT, UR15, 0x1, UPT ;  /* 0x000000010f00788c */ /* 0x000fcc000bf06270 */
[----:B------:R-:W-:-:S13]  /*6460*/  PLOP3.LUT P1, PT, PT, PT, UP0, 0x80, 0x0 ;  /* 0x000000000000781c */ /* 0x000fda0003f2f008 */
[----:B------:R-:W-:Y:S05]  /*6470*/  @!P1 BRA `(.L_x_23) ;  /* 0x0000004c00a49947 */ /* 0x000fea0003800000 */
[----:B------:R-:W-:Y:S01]  /*6480*/  IMAD.U32 R2, RZ, RZ, UR15 ;  /* 0x0000000fff027e24 */ /* 0x000fe2000f8e00ff */
[----:B------:R-:W-:Y:S01]  /*6490*/  UMOV UR25, UR5 ;  /* 0x0000000500197c82 */ /* 0x000fe20008000000 */
[----:B------:R-:W-:-:S05]  /*64a0*/  ULDC UR26, c[0x0][0x50c] ;  /* 0x00014300001a7ab9 */ /* 0x000fca0000000800 */
.L_x_31:
[----:B------:R-:W-:-:S06]  /*64b0*/  UISETP.NE.AND UP0, UPT, UR24, 0x3, UPT ;  /* 0x000000031800788c */ /* 0x000fcc000bf05270 */
[----:B------:R-:W-:-:S13]  /*64c0*/  PLOP3.LUT P2, PT, PT, PT, UP0, 0x80, 0x0 ;  /* 0x000000000000781c */ /* 0x000fda0003f4f008 */
[----:B0-----:R-:W-:Y:S05]  /*64d0*/  @!P2 BRA `(.L_x_24) ;  /* 0x000000000004a947 */ /* 0x001fea0003800000 */
[----:B------:R-:W-:Y:S01]  /*64e0*/  BPT.TRAP 0x1 ;  /* 0x000000040000795c */ /* 0x000fe20000300000 */
.L_x_24:
[----:B------:R-:W0:Y:S01]  /*64f0*/  S2UR UR15, SR_CgaCtaId ;  /* 0x00000000000f79c3 */ /* 0x000e220000008800 */
[----:B------:R-:W-:Y:S01]  /*6500*/  UMOV UR11, 0x400 ;  /* 0x00000400000b7882 */ /* 0x000fe20000000000 */
[----:B------:R-:W-:Y:S01]  /*6510*/  SHF.L.U32 R3, R0, 0x1f, RZ ;  /* 0x0000001f00037819 */ /* 0x000fe200000006ff */
[----:B0-----:R-:W-:-:S04]  /*6520*/  ULEA UR11, UR15, UR11, 0x18 ;  /* 0x0000000b0f0b7291 */ /* 0x001fc8000f8ec03f */
[----:B------:R-:W-:-:S09]  /*6530*/  ULEA UR15, UR14, UR11, 0x3 ;  /* 0x0000000b0e0f7291 */ /* 0x000fd2000f8e183f */
[----:B------:R0:W4:Y:S01]  /*6540*/  SYNCS.PHASECHK.TRANS64.TRYWAIT P1, [UR15], R3 ;  /* 0x00000003ff0075a7 */ /* 0x000122000802014f */
[----:B------:R-:W-:Y:S05]  /*6550*/  @!P2 BRA `(.L_x_25) ;  /* 0x000000000004a947 */ /* 0x000fea0003800000 */
[----:B------:R-:W-:Y:S01]  /*6560*/  BPT.TRAP 0x1 ;  /* 0x000000040000795c */ /* 0x000fe20000300000 */
.L_x_25:
[----:B----4-:R-:W-:Y:S05]  /*6570*/  @P1 BRA `(.L_x_26) ;  /* 0x0000000000081947 */ /* 0x010fea0003800000 */
[----:B------:R-:W4:Y:S02]  /*6580*/  SYNCS.PHASECHK.TRANS64.TRYWAIT P1, [UR15], R3 ;  /* 0x00000003ff0075a7 */ /* 0x000f24000802014f */
[----:B----4-:R-:W-:Y:S05]  /*6590*/  @!P1 BRA `(.L_x_27) ;  /* 0x000001d000049947 */ /* 0x010fea0003800000 */
.L_x_26:
        /* <DEDUP_REMOVED lines=64> */
[----:B----4-:R-:W4:Y:S04]  /*69a0*/  LDL.LU.64 R108, [R1] ;  /* 0x00000000016c7983 */ /* 0x010f280000300a00 */
[----:B------:R-:W4:Y:S04]  /*69b0*/  LDL.LU.64 R110, [R1+0x8] ;  /* 0x00000800016e7983 */ /* 0x000f280000300a00 */
        /* <DEDUP_REMOVED lines=61> */
[----:B------:R-:W4:Y:S01]  /*6d90*/  LDL.LU.64 R234, [R1+0x1f8] ;  /* 0x0001f80001ea7983 */ /* 0x000f220000300a00 */
[----:B------:R-:W-:-:S02]  /*6da0*/  UIADD3 UR15, UR11, 0xa100, URZ ;  /* 0x0000a1000b0f7890 */ /* 0x000fc4000fffe03f */
[----:B------:R-:W-:Y:S02]  /*6db0*/  UISETP.NE.AND UP0, UPT, UR7, URZ, UPT ;  /* 0x0000003f0700728c */ /* 0x000fe4000bf05270 */
[----:B------:R-:W-:Y:S02]  /*6dc0*/  USHF.R.U32.HI UR15, URZ, 0x4, UR15 ;  /* 0x000000043f0f7899 */ /* 0x000fe4000801160f */
[----:B------:R-:W-:Y:S02]  /*6dd0*/  USEL UR8, UR8, URZ, !UP0 ;  /* 0x0000003f08087287 */ /* 0x000fe4000c000000 */
[----:B------:R-:W-:Y:S02]  /*6de0*/  ULOP3.LUT UR15, UR15, 0x3fff, URZ, 0xc0, !UPT ;  /* 0x00003fff0f0f7892 */ /* 0x000fe4000f8ec03f */
[----:B------:R-:W-:Y:S02]  /*6df0*/  ULOP3.LUT UR16, UR12, 0x10000, URZ, 0xfc, !UPT ;  /* 0x000100000c107892 */ /* 0x000fe4000f8efc3f */
[----:B------:R-:W-:-:S02]  /*6e00*/  ULOP3.LUT UR15, UR15, 0x10000, URZ, 0xfc, !UPT ;  /* 0x000100000f0f7892 */ /* 0x000fc4000f8efc3f */
[----:B------:R-:W-:Y:S02]  /*6e10*/  UISETP.NE.U32.AND UP0, UPT, UR8, URZ, UPT ;  /* 0x0000003f0800728c */ /* 0x000fe4000bf05070 */
[----:B------:R-:W-:Y:S02]  /*6e20*/  ULEA UR16, UR14, UR16, 0x9 ;  /* 0x000000100e107291 */ /* 0x000fe4000f8e483f */
[----:B------:R-:W-:Y:S01]  /*6e30*/  ULEA UR18, UR14, UR15, 0x9 ;  /* 0x0000000f0e127291 */ /* 0x000fe2000f8e483f */
[----:B------:R-:W-:Y:S01]  /*6e40*/  UMOV UR17, 0xc0000010 ;  /* 0xc000001000117882 */ /* 0x000fe20000000000 */
[----:B------:R-:W-:Y:S01]  /*6e50*/  UMOV UR19, 0xc0000010 ;  /* 0xc000001000137882 */ /* 0x000fe20000000000 */
[----:B----4-:R-:W-:-:S06]  /*6e60*/  WARPGROUP.ARRIVE ;  /* 0x00000000000079c5 */ /* 0x010fcc0000000000 */
[----:B------:R-:W-:Y:S03]  /*6e70*/  QGMMA.64x256x32.F32.E5M2.E5M2 R108, gdesc[UR16], R108, UP0, gsb0 ;  /* 0x03e00000106c79f3 */ /* 0x000fe6000b80386c */
[----:B------:R-:W-:Y:S02]  /*6e80*/  WARPGROUP.DEPBAR.LE gsb0, 0x0 ;  /* 0x00008000000079c5 */ /* 0x000fe40000010000 */
[----:B------:R-:W-:Y:S01]  /*6e90*/  STL.64 [R1], R108 ;  /* 0x0000006c01007387 */ /* 0x000fe20000100a00 */
[----:B0-----:R-:W-:-:S03]  /*6ea0*/  IMAD.MOV.U32 R3, RZ, RZ, R108 ;  /* 0x000000ffff037224 */ /* 0x001fc600078e006c */
        /* <DEDUP_REMOVED lines=63> */
[----:B0-----:R0:W5:Y:S04]  /*72a0*/  LDL.LU.64 R234, [R1+0x670] ;  /* 0x0006700001ea7983 */ /* 0x0011680000300a00 */
[----:B------:R0:W5:Y:S04]  /*72b0*/  LDL.LU.64 R232, [R1+0x668] ;  /* 0x0006680001e87983 */ /* 0x0001680000300a00 */
        /* <DEDUP_REMOVED lines=62> */
[----:B------:R-:W-:Y:S01]  /*76a0*/  UIADD3 UR16, UR16, 0x100, URZ ;  /* 0x0000010010107890 */ /* 0x000fe2000fffe03f */
[----:B------:R-:W-:Y:S01]  /*76b0*/  UMOV UR17, 0xc0000010 ;  /* 0xc000001000117882 */ /* 0x000fe20000000000 */
[----:B------:R-:W-:Y:S01]  /*76c0*/  UIADD3 UR6, UR6, 0x1, URZ ;  /* 0x0000000106067890 */ /* 0x000fe2000fffe03f */
[----:B----4-:R-:W-:-:S06]  /*76d0*/  WARPGROUP.ARRIVE ;  /* 0x00000000000079c5 */ /* 0x010fcc0000000000 */
[----:B------:R-:W-:Y:S01]  /*76e0*/  QGMMA.64x256x32.F32.E5M2.E5M2 R24, gdesc[UR16], R24, UP0, gsb0 ;  /* 0x03e00000101879f3 */ /* 0x000fe2000b803818 */
[----:B------:R-:W-:-:S04]  /*76f0*/  UISETP.NE.AND UP0, UPT, UR6, UR26, UPT ;  /* 0x0000001a0600728c */ /* 0x000fc8000bf05270 */
[----:B------:R-:W-:-:S06]  /*7700*/  USEL UR7, URZ, 0x1, UP0 ;  /* 0x000000013f077887 */ /* 0x000fcc0008000000 */
[----:B------:R-:W-:Y:S01]  /*7710*/  ISETP.NE.AND P1, PT, RZ, UR7, PT ;  /* 0x00000007ff007c0c */ /* 0x000fe2000bf25270 */
[----:B------:R-:W-:-:S12]  /*7720*/  WARPGROUP.DEPBAR.LE gsb0, 0x0 ;  /* 0x00008000000079c5 */ /* 0x000fd80000010000 */
[----:B0-----:R-:W-:Y:S05]  /*7730*/  @!P1 BRA `(.L_x_28) ;  /* 0x00000038008c9947 */ /* 0x001fea0003800000 */
[----:B------:R0:W-:Y:S04]  /*7740*/  STL [R1+0x65c], R31 ;  /* 0x00065c1f01007387 */ /* 0x0001e80000100800 */
[----:B------:R4:W-:Y:S01]  /*7750*/  STL [R1+0x658], R32 ;  /* 0x0006582001007387 */ /* 0x0009e20000100800 */
[----:B0-----:R-:W-:-:S03]  /*7760*/  IMAD.MOV.U32 R31, RZ, RZ, R3 ;  /* 0x000000ffff1f7224 */ /* 0x001fc600078e0003 */
[----:B----4-:R-:W4:Y:S04]  /*7770*/  LDL R32, [R1+0x4] ;  /* 0x0000040001207983 */ /* 0x010f280000100800 */
[----:B------:R0:W-:Y:S04]  /*7780*/  STL [R1+0x654], R33 ;  /* 0x0006542101007387 */ /* 0x0001e80000100800 */
[----:B0-----:R-:W2:Y:S04]  /*7790*/  LDL R33, [R1+0x8] ;  /* 0x0000080001217983 */ /* 0x001ea80000100800 */
[----:B------:R0:W-:Y:S04]  /*77a0*/  STL [R1+0x650], R34 ;  /* 0x0006502201007387 */ /* 0x0001e80000100800 */
[----:B0-----:R-:W3:Y:S04]  /*77b0*/  LDL R34, [R1+0xc] ;  /* 0x00000c0001227983 */ /* 0x001ee80000100800 */
        /* <DEDUP_REMOVED lines=175> */
[----:B0-----:R-:W3:Y:S04]  /*82b0*/  LDL.LU R122, [R1+0x200] ;  /* 0x00020000017a7983 */ /* 0x001ee80000300800 */
        /* <DEDUP_REMOVED lines=14> */
[----:B------:R-:W3:Y:S04]  /*83a0*/  LDL.LU R3, [R1+0x234] ;  /* 0x0002340001037983 */ /* 0x000ee80000300800 */
        /* <DEDUP_REMOVED lines=46> */
[----:B-----5:R0:W-:Y:S04]  /*8690*/  STL [R1+0x474], R0 ;  /* 0x0004740001007387 */ /* 0x0201e80000100800 */
[----:B0-----:R-:W3:Y:S01]  /*86a0*/  LDL R0, [R1+0x168] ;  /* 0x0001680001007983 */ /* 0x001ee20000100800 */
[----:B------:R-:W-:-:S01]  /*86b0*/  FADD R4, R31, R4 ;  /* 0x000000041f047221 */ /* 0x000fc20000000000 */
[----:B----4-:R-:W-:Y:S01]  /*86c0*/  FADD R5, R32, R5 ;  /* 0x0000000520057221 */ /* 0x010fe20000000000 */
[----:B--2---:R-:W-:-:S01]  /*86d0*/  FADD R6, R33, R6 ;  /* 0x0000000621067221 */ /* 0x004fc20000000000 */
[----:B------:R-:W2:Y:S01]  /*86e0*/  LDL.LU R31, [R1+0x65c] ;  /* 0x00065c00011f7983 */ /* 0x000ea20000300800 */
[----:B---3--:R-:W-:-:S01]  /*86f0*/  FADD R7, R34, R7 ;  /* 0x0000000722077221 */ /* 0x008fc20000000000 */
[----:B------:R-:W-:-:S02]  /*8700*/  FADD R8, R35, R8 ;  /* 0x0000000823087221 */ /* 0x000fc40000000000 */
[----:B------:R-:W3:Y:S01]  /*8710*/  LDL.LU R32, [R1+0x658] ;  /* 0x0006580001207983 */ /* 0x000ee20000300800 */
[----:B------:R-:W-:-:S03]  /*8720*/  FADD R9, R36, R9 ;  /* 0x0000000924097221 */ /* 0x000fc60000000000 */
[----:B------:R-:W4:Y:S01]  /*8730*/  LDL.LU R33, [R1+0x654] ;  /* 0x0006540001217983 */ /* 0x000f220000300800 */
        /* <DEDUP_REMOVED lines=160> */
[----:B------:R-:W-:-:S01]  /*9140*/  FADD R218, R117, R218 ;  /* 0x000000da75da7221 */ /* 0x000fc20000000000 */
[----:B------:R-:W-:Y:S02]  /*9150*/  FADD R122, R124, R122 ;  /* 0x0000007a7c7a7221 */ /* 0x000fe40000000000 */
[----:B------:R-:W4:Y:S01]  /*9160*/  LDL.LU R114, [R1+0x510] ;  /* 0x0005100001727983 */ /* 0x000f220000300800 */
[----:B------:R-:W-:-:S03]  /*9170*/  FADD R219, R118, R219 ;  /* 0x000000db76db7221 */ /* 0x000fc60000000000 */
[----:B------:R-:W4:Y:S01]  /*9180*/  LDL.LU R115, [R1+0x50c] ;  /* 0x00050c0001737983 */ /* 0x000f220000300800 */
[----:B------:R-:W-:-:S03]  /*9190*/  FADD R220, R119, R220 ;  /* 0x000000dc77dc7221 */ /* 0x000fc60000000000 */
[----:B------:R-:W4:Y:S01]  /*91a0*/  LDL.LU R116, [R1+0x508] ;  /* 0x0005080001747983 */ /* 0x000f220000300800 */
[----:B------:R-:W-:-:S03]  /*91b0*/  FADD R221, R120, R221 ;  /* 0x000000dd78dd7221 */ /* 0x000fc60000000000 */
[----:B------:R-:W4:Y:S04]  /*91c0*/  LDL.LU R117, [R1+0x504] ;  /* 0x0005040001757983 */ /* 0x000f280000300800 */
[----:B------:R-:W4:Y:S04]  /*91d0*/  LDL.LU R118, [R1+0x500] ;  /* 0x0005000001767983 */ /* 0x000f280000300800 */
[----:B------:R-:W4:Y:S04]  /*91e0*/  LDL.LU R119, [R1+0x4fc] ;  /* 0x0004fc0001777983 */ /* 0x000f280000300800 */
[----:B------:R-:W4:Y:S01]  /*91f0*/  LDL.LU R120, [R1+0x4f8] ;  /* 0x0004f80001787983 */ /* 0x000f220000300800 */
[----:B------:R-:W-:-:S01]  /*9200*/  FADD R237, R126, R237 ;  /* 0x000000ed7eed7221 */ /* 0x000fc20000000000 */
[----:B------:R-:W-:Y:S01]  /*9210*/  FADD R236, R128, R236 ;  /* 0x000000ec80ec7221 */ /* 0x000fe20000000000 */
[----:B------:R-:W-:-:S01]  /*9220*/  FADD R225, R150, R225 ;  /* 0x000000e196e17221 */ /* 0x000fc20000000000 */
[----:B------:R0:W-:Y:S01]  /*9230*/  STL [R1+0x200], R122 ;  /* 0x0002007a01007387 */ /* 0x0001e20000100800 */
[----:B------:R-:W-:-:S01]  /*9240*/  FADD R228, R146, R228 ;  /* 0x000000e492e47221 */ /* 0x000fc20000000000 */
[----:B------:R-:W-:Y:S01]  /*9250*/  FADD R230, R143, R230 ;  /* 0x000000e68fe67221 */ /* 0x000fe20000000000 */
[----:B------:R-:W-:-:S01]  /*9260*/  FADD R231, R141, R231 ;  /* 0x000000e78de77221 */ /* 0x000fc20000000000 */
[----:B------:R-:W-:Y:S01]  /*9270*/  FADD R223, R2, R223 ;  /* 0x000000df02df7221 */ /* 0x000fe20000000000 */
[----:B------:R-:W-:-:S01]  /*9280*/  FADD R222, R0, R222 ;  /* 0x000000de00de7221 */ /* 0x000fc20000000000 */
[----:B------:R-:W-:Y:S01]  /*9290*/  FADD R224, R151, R224 ;  /* 0x000000e097e07221 */ /* 0x000fe20000000000 */
[----:B------:R-:W-:-:S01]  /*92a0*/  FADD R226, R149, R226 ;  /* 0x000000e295e27221 */ /* 0x000fc20000000000 */
[----:B------:R-:W-:Y:S01]  /*92b0*/  FADD R227, R147, R227 ;  /* 0x000000e393e37221 */ /* 0x000fe20000000000 */
[----:B------:R-:W-:-:S01]  /*92c0*/  FADD R229, R145, R229 ;  /* 0x000000e591e57221 */ /* 0x000fc20000000000 */
[----:B0-----:R-:W2:Y:S01]  /*92d0*/  LDL.LU R122, [R1+0x204] ;  /* 0x00020400017a7983 */ /* 0x001ea20000300800 */
[----:B------:R-:W-:-:S01]  /*92e0*/  FADD R232, R136, R232 ;  /* 0x000000e888e87221 */ /* 0x000fc20000000000 */
[----:B------:R-:W-:Y:S01]  /*92f0*/  FADD R233, R134, R233 ;  /* 0x000000e986e97221 */ /* 0x000fe20000000000 */
[----:B------:R-:W-:-:S01]  /*9300*/  FADD R234, R132, R234 ;  /* 0x000000ea84ea7221 */ /* 0x000fc20000000000 */
[----:B------:R-:W3:Y:S01]  /*9310*/  LDL.LU R124, [R1+0x208] ;  /* 0x00020800017c7983 */ /* 0x000ee20000300800 */
[----:B------:R-:W-:-:S03]  /*9320*/  FADD R235, R130, R235 ;  /* 0x000000eb82eb7221 */ /* 0x000fc60000000000 */
[----:B------:R-:W4:Y:S04]  /*9330*/  LDL.LU R126, [R1+0x20c] ;  /* 0x00020c00017e7983 */ /* 0x000f280000300800 */
[----:B------:R-:W4:Y:S04]  /*9340*/  LDL.LU R128, [R1+0x210] ;  /* 0x0002100001807983 */ /* 0x000f280000300800 */
[----:B------:R-:W4:Y:S04]  /*9350*/  LDL.LU R150, [R1+0x214] ;  /* 0x0002140001967983 */ /* 0x000f280000300800 */
[----:B------:R-:W4:Y:S04]  /*9360*/  LDL.LU R146, [R1+0x218] ;  /* 0x0002180001927983 */ /* 0x000f280000300800 */
[----:B------:R-:W4:Y:S04]  /*9370*/  LDL.LU R143, [R1+0x21c] ;  /* 0x00021c00018f7983 */ /* 0x000f280000300800 */
[----:B------:R-:W4:Y:S04]  /*9380*/  LDL.LU R141, [R1+0x220] ;  /* 0x00022000018d7983 */ /* 0x000f280000300800 */
[----:B------:R-:W4:Y:S04]  /*9390*/  LDL.LU R2, [R1+0x224] ;  /* 0x0002240001027983 */ /* 0x000f280000300800 */
[----:B------:R-:W4:Y:S04]  /*93a0*/  LDL.LU R0, [R1+0x228] ;  /* 0x0002280001007983 */ /* 0x000f280000300800 */
[----:B------:R-:W4:Y:S04]  /*93b0*/  LDL R130, [R1+0x1e0] ;  /* 0x0001e00001827983 */ /* 0x000f280000100800 */
[----:B------:R-:W4:Y:S04]  /*93c0*/  LDL R132, [R1+0x1e4] ;  /* 0x0001e40001847983 */ /* 0x000f280000100800 */
[----:B------:R-:W4:Y:S04]  /*93d0*/  LDL R134, [R1+0x1e8] ;  /* 0x0001e80001867983 */ /* 0x000f280000100800 */
[----:B------:R-:W4:Y:S04]  /*93e0*/  LDL R136, [R1+0x1ec] ;  /* 0x0001ec0001887983 */ /* 0x000f280000100800 */
[----:B------:R-:W4:Y:S04]  /*93f0*/  LDL R151, [R1+0x1f0] ;  /* 0x0001f00001977983 */ /* 0x000f280000100800 */
[----:B------:R-:W4:Y:S04]  /*9400*/  LDL R149, [R1+0x1f4] ;  /* 0x0001f40001957983 */ /* 0x000f280000100800 */
[----:B------:R-:W4:Y:S04]  /*9410*/  LDL R147, [R1+0x1f8] ;  /* 0x0001f80001937983 */ /* 0x000f280000100800 */
[----:B------:R-:W4:Y:S01]  /*9420*/  LDL R145, [R1+0x1fc] ;  /* 0x0001fc0001917983 */ /* 0x000f220000100800 */
[----:B------:R-:W-:-:S01]  /*9430*/  FADD R137, R138, R137 ;  /* 0x000000898a897221 */ /* 0x000fc20000000000 */
[----:B------:R-:W-:Y:S01]  /*9440*/  FADD R133, R135, R133 ;  /* 0x0000008587857221 */ /* 0x000fe20000000000 */
[----:B------:R-:W-:-:S01]  /*9450*/  FADD R3, R131, R3 ;  /* 0x0000000383037221 */ /* 0x000fc20000000000 */
[----:B--2---:R-:W-:-:S02]  /*9460*/  FADD R122, R121, R122 ;  /* 0x0000007a797a7221 */ /* 0x004fc40000000000 */
[----:B------:R-:W2:Y:S01]  /*9470*/  LDL.LU R121, [R1+0x4f4] ;  /* 0x0004f40001797983 */ /* 0x000ea20000300800 */
[----:B---3--:R-:W-:-:S03]  /*9480*/  FADD R124, R123, R124 ;  /* 0x0000007c7b7c7221 */ /* 0x008fc60000000000 */
[----:B------:R0:W-:Y:S01]  /*9490*/  STL [R1+0x204], R122 ;  /* 0x0002047a01007387 */ /* 0x0001e20000100800 */
[----:B----4-:R-:W-:-:S01]  /*94a0*/  FADD R126, R125, R126 ;  /* 0x0000007e7d7e7221 */ /* 0x010fc20000000000 */
[----:B------:R-:W-:Y:S02]  /*94b0*/  FADD R128, R127, R128 ;  /* 0x000000807f807221 */ /* 0x000fe40000000000 */
[----:B0-----:R-:W3:Y:S04]  /*94c0*/  LDL.LU R122, [R1+0x4f0] ;  /* 0x0004f000017a7983 */ /* 0x001ee80000300800 */
[----:B------:R-:W4:Y:S04]  /*94d0*/  LDL.LU R123, [R1+0x4ec] ;  /* 0x0004ec00017b7983 */ /* 0x000f280000300800 */
[----:B------:R0:W-:Y:S01]  /*94e0*/  STL [R1+0x208], R124 ;  /* 0x0002087c01007387 */ /* 0x0001e20000100800 */
[----:B------:R-:W-:-:S01]  /*94f0*/  FADD R150, R129, R150 ;  /* 0x0000009681967221 */ /* 0x000fc20000000000 */
[----:B------:R-:W-:Y:S01]  /*9500*/  FADD R146, R148, R146 ;  /* 0x0000009294927221 */ /* 0x000fe20000000000 */
[----:B------:R-:W-:-:S01]  /*9510*/  FADD R143, R144, R143 ;  /* 0x0000008f908f7221 */ /* 0x000fc20000000000 */
[----:B------:R-:W-:Y:S01]  /*9520*/  FADD R141, R142, R141 ;  /* 0x0000008d8e8d7221 */ /* 0x000fe20000000000 */
[----:B0-----:R-:W4:Y:S04]  /*9530*/  LDL.LU R124, [R1+0x4e8] ;  /* 0x0004e800017c7983 */ /* 0x001f280000300800 */
[----:B------:R-:W4:Y:S04]  /*9540*/  LDL.LU R125, [R1+0x4e4] ;  /* 0x0004e400017d7983 */ /* 0x000f280000300800 */
[----:B------:R0:W-:Y:S01]  /*9550*/  STL [R1+0x20c], R126 ;  /* 0x00020c7e01007387 */ /* 0x0001e20000100800 */
[----:B------:R-:W-:-:S01]  /*9560*/  FADD R2, R140, R2 ;  /* 0x000000028c027221 */ /* 0x000fc20000000000 */
[----:B------:R-:W-:-:S02]  /*9570*/  FADD R0, R139, R0 ;  /* 0x000000008b007221 */ /* 0x000fc40000000000 */
[----:B0-----:R-:W4:Y:S04]  /*9580*/  LDL.LU R126, [R1+0x4e0] ;  /* 0x0004e000017e7983 */ /* 0x001f280000300800 */
[----:B------:R-:W4:Y:S04]  /*9590*/  LDL.LU R127, [R1+0x4dc] ;  /* 0x0004dc00017f7983 */ /* 0x000f280000300800 */
[----:B------:R0:W-:Y:S04]  /*95a0*/  STL [R1+0x210], R128 ;  /* 0x0002108001007387 */ /* 0x0001e80000100800 */
[----:B0-----:R-:W4:Y:S04]  /*95b0*/  LDL.LU R128, [R1+0x4d8] ;  /* 0x0004d80001807983 */ /* 0x001f280000300800 */
[----:B------:R-:W4:Y:S04]  /*95c0*/  LDL.LU R129, [R1+0x4d4] ;  /* 0x0004d40001817983 */ /* 0x000f280000300800 */
[----:B------:R-:W-:Y:S04]  /*95d0*/  STL [R1+0x214], R150 ;  /* 0x0002149601007387 */ /* 0x000fe80000100800 */
[----:B------:R-:W-:Y:S04]  /*95e0*/  STL [R1+0x218], R146 ;  /* 0x0002189201007387 */ /* 0x000fe80000100800 */
[----:B------:R-:W-:Y:S04]  /*95f0*/  STL [R1+0x21c], R143 ;  /* 0x00021c8f01007387 */ /* 0x000fe80000100800 */
[----:B------:R-:W-:Y:S04]  /*9600*/  STL [R1+0x220], R141 ;  /* 0x0002208d01007387 */ /* 0x000fe80000100800 */
[----:B------:R-:W-:Y:S04]  /*9610*/  STL [R1+0x224], R2 ;  /* 0x0002240201007387 */ /* 0x000fe80000100800 */
[----:B------:R-:W-:Y:S04]  /*9620*/  STL [R1+0x228], R0 ;  /* 0x0002280001007387 */ /* 0x000fe80000100800 */
[----:B------:R-:W2:Y:S04]  /*9630*/  LDL.LU R131, [R1+0x238] ;  /* 0x0002380001837983 */ /* 0x000ea80000300800 */
[----:B------:R-:W-:Y:S04]  /*9640*/  STL [R1+0x22c], R137 ;  /* 0x00022c8901007387 */ /* 0x000fe80000100800 */
[----:B------:R0:W-:Y:S04]  /*9650*/  STL [R1+0x230], R133 ;  /* 0x0002308501007387 */ /* 0x0001e80000100800 */
[----:B0-----:R-:W3:Y:S04]  /*9660*/  LDL.LU R133, [R1+0x23c] ;  /* 0x00023c0001857983 */ /* 0x001ee80000300800 */
[----:B------:R-:W4:Y:S04]  /*9670*/  LDL.LU R135, [R1+0x240] ;  /* 0x0002400001877983 */ /* 0x000f280000300800 */
[----:B------:R0:W-:Y:S04]  /*9680*/  STL [R1+0x234], R3 ;  /* 0x0002340301007387 */ /* 0x0001e80000100800 */
        /* <DEDUP_REMOVED lines=11> */
[----:B0-----:R-:W4:Y:S04]  /*9740*/  LDL.LU R3, [R1+0x270] ;  /* 0x0002700001037983 */ /* 0x001f280000300800 */
[----:B------:R-:W4:Y:S04]  /*9750*/  LDL.LU R2, [R1+0x274] ;  /* 0x0002740001027983 */ /* 0x000f280000300800 */
[----:B------:R-:W4:Y:S01]  /*9760*/  LDL.LU R0, [R1+0x278] ;  /* 0x0002780001007983 */ /* 0x000f220000300800 */
[----:B--2---:R-:W-:-:S03]  /*9770*/  FADD R131, R130, R131 ;  /* 0x0000008382837221 */ /* 0x004fc60000000000 */
[----:B------:R-:W2:Y:S04]  /*9780*/  LDL.LU R130, [R1+0x4d0] ;  /* 0x0004d00001827983 */ /* 0x000ea80000300800 */
[----:B------:R0:W-:Y:S04]  /*9790*/  STL [R1+0x238], R131 ;  /* 0x0002388301007387 */ /* 0x0001e80000100800 */
[----:B0-----:R-:W2:Y:S01]  /*97a0*/  LDL.LU R131, [R1+0x4cc] ;  /* 0x0004cc0001837983 */ /* 0x001ea20000300800 */
[----:B---3--:R-:W-:-:S03]  /*97b0*/  FADD R133, R132, R133 ;  /* 0x0000008584857221 */ /* 0x008fc60000000000 */
[----:B------:R-:W3:Y:S01]  /*97c0*/  LDL.LU R132, [R1+0x4c8] ;  /* 0x0004c80001847983 */ /* 0x000ee20000300800 */
[----:B----4-:R-:W-:-:S03]  /*97d0*/  FADD R135, R134, R135 ;  /* 0x0000008786877221 */ /* 0x010fc60000000000 */
[----:B------:R0:W-:Y:S01]  /*97e0*/  STL [R1+0x23c], R133 ;  /* 0x00023c8501007387 */ /* 0x0001e20000100800 */
[----:B------:R-:W-:-:S03]  /*97f0*/  FADD R137, R136, R137 ;  /* 0x0000008988897221 */ /* 0x000fc60000000000 */
[----:B0-----:R-:W4:Y:S01]  /*9800*/  LDL.LU R133, [R1+0x4c4] ;  /* 0x0004c40001857983 */ /* 0x001f220000300800 */
[----:B------:R-:W-:-:S03]  /*9810*/  FADD R150, R151, R150 ;  /* 0x0000009697967221 */ /* 0x000fc60000000000 */
[----:B------:R-:W4:Y:S01]  /*9820*/  LDL.LU R134, [R1+0x4c0] ;  /* 0x0004c00001867983 */ /* 0x000f220000300800 */
[----:B------:R-:W-:-:S03]  /*9830*/  FADD R148, R149, R148 ;  /* 0x0000009495947221 */ /* 0x000fc60000000000 */
[----:B------:R0:W-:Y:S01]  /*9840*/  STL [R1+0x240], R135 ;  /* 0x0002408701007387 */ /* 0x0001e20000100800 */
[----:B------:R-:W-:-:S01]  /*9850*/  FADD R146, R147, R146 ;  /* 0x0000009293927221 */ /* 0x000fc20000000000 */
[----:B------:R-:W-:Y:S02]  /*9860*/  FADD R144, R145, R144 ;  /* 0x0000009091907221 */ /* 0x000fe40000000000 */
[----:B0-----:R-:W4:Y:S01]  /*9870*/  LDL.LU R135, [R1+0x4bc] ;  /* 0x0004bc0001877983 */ /* 0x001f220000300800 */
[----:B------:R-:W-:-:S03]  /*9880*/  FADD R143, R24, R143 ;  /* 0x0000008f188f7221 */ /* 0x000fc60000000000 */
[----:B------:R-:W4:Y:S01]  /*9890*/  LDL.LU R136, [R1+0x4b8] ;  /* 0x0004b80001887983 */ /* 0x000f220000300800 */
[----:B------:R-:W-:-:S03]  /*98a0*/  FADD R142, R25, R142 ;  /* 0x0000008e198e7221 */ /* 0x000fc60000000000 */
[----:B------:R0:W-:Y:S01]  /*98b0*/  STL [R1+0x244], R137 ;  /* 0x0002448901007387 */ /* 0x0001e20000100800 */
[----:B------:R-:W-:-:S01]  /*98c0*/  FADD R141, R26, R141 ;  /* 0x0000008d1a8d7221 */ /* 0x000fc20000000000 */
[----:B------:R-:W-:Y:S01]  /*98d0*/  FADD R140, R27, R140 ;  /* 0x0000008c1b8c7221 */ /* 0x000fe20000000000 */
[----:B------:R-:W-:-:S01]  /*98e0*/  FADD R139, R28, R139 ;  /* 0x0000008b1c8b7221 */ /* 0x000fc20000000000 */
[----:B0-----:R-:W4:Y:S04]  /*98f0*/  LDL.LU R137, [R1+0x4b4] ;  /* 0x0004b40001897983 */ /* 0x001f280000300800 */
[----:B------:R0:W-:Y:S01]  /*9900*/  STL [R1+0x248], R150 ;  /* 0x0002489601007387 */ /* 0x0001e20000100800 */
[----:B------:R-:W-:-:S03]  /*9910*/  FADD R138, R29, R138 ;  /* 0x0000008a1d8a7221 */ /* 0x000fc60000000000 */
[----:B------:R1:W-:Y:S04]  /*9920*/  STL [R1+0x24c], R148 ;  /* 0x00024c9401007387 */ /* 0x0003e80000100800 */
        /* <DEDUP_REMOVED lines=9> */
[----:B------:R1:W-:Y:S04]  /*99c0*/  STL [R1+0x268], R139 ;  /* 0x0002688b01007387 */ /* 0x0003e80000100800 */
[----:B------:R1:W-:Y:S04]  /*99d0*/  STL [R1+0x26c], R138 ;  /* 0x00026c8a01007387 */ /* 0x0003e80000100800 */
[----:B------:R-:W2:Y:S04]  /*99e0*/  LDL.LU R151, [R1+0x27c] ;  /* 0x00027c0001977983 */ /* 0x000ea80000300800 */
[----:B------:R1:W-:Y:S04]  /*99f0*/  STL [R1+0x270], R3 ;  /* 0x0002700301007387 */ /* 0x0003e80000100800 */
[----:B0-----:R-:W3:Y:S04]  /*9a00*/  LDL.LU R150, [R1+0x280] ;  /* 0x0002800001967983 */ /* 0x001ee80000300800 */
[----:B------:R0:W-:Y:S04]  /*9a10*/  STL [R1+0x274], R2 ;  /* 0x0002740201007387 */ /* 0x0001e80000100800 */
[----:B------:R-:W4:Y:S04]  /*9a20*/  LDL.LU R149, [R1+0x284] ;  /* 0x0002840001957983 */ /* 0x000f280000300800 */
[----:B------:R0:W-:Y:S04]  /*9a30*/  STL [R1+0x278], R0 ;  /* 0x0002780001007387 */ /* 0x0001e80000100800 */
[----:B-1----:R-:W4:Y:S04]  /*9a40*/  LDL.LU R148, [R1+0x288] ;  /* 0x0002880001947983 */ /* 0x002f280000300800 */
        /* <DEDUP_REMOVED lines=12> */
[----:B------:R-:W4:Y:S01]  /*9b10*/  LDL.LU R0, [R1+0x2bc] ;  /* 0x0002bc0001007983 */ /* 0x000f220000300800 */
[----:B--2---:R-:W-:-:S01]  /*9b20*/  FADD R151, R33, R151 ;  /* 0x0000009721977221 */ /* 0x004fc20000000000 */
[----:B---3--:R-:W-:-:S04]  /*9b30*/  FADD R150, R34, R150 ;  /* 0x0000009622967221 */ /* 0x008fc80000000000 */
[----:B------:R0:W-:Y:S01]  /*9b40*/  STL [R1+0x27c], R151 ;  /* 0x00027c9701007387 */ /* 0x0001e20000100800 */
[----:B----4-:R-:W-:-:S03]  /*9b50*/  FADD R149, R35, R149 ;  /* 0x0000009523957221 */ /* 0x010fc60000000000 */
[----:B------:R1:W-:Y:S01]  /*9b60*/  STL [R1+0x280], R150 ;  /* 0x0002809601007387 */ /* 0x0003e20000100800 */
[----:B------:R-:W-:-:S03]  /*9b70*/  FADD R148, R36, R148 ;  /* 0x0000009424947221 */ /* 0x000fc60000000000 */
        /* <DEDUP_REMOVED lines=24> */
[----:B0-----:R-:W4:Y:S01]  /*9d00*/  LDL.LU R151, [R1+0x2c0] ;  /* 0x0002c00001977983 */ /* 0x001f220000300800 */
[----:B------:R-:W-:-:S03]  /*9d10*/  FADD R0, R49, R0 ;  /* 0x0000000031007221 */ /* 0x000fc60000000000 */
[----:B------:R0:W-:Y:S04]  /*9d20*/  STL [R1+0x2b4], R3 ;  /* 0x0002b40301007387 */ /* 0x0001e80000100800 */
[----:B-1----:R-:W4:Y:S04]  /*9d30*/  LDL.LU R150, [R1+0x2c4] ;  /* 0x0002c40001967983 */ /* 0x002f280000300800 */
[----:B------:R1:W-:Y:S04]  /*9d40*/  STL [R1+0x2b8], R2 ;  /* 0x0002b80201007387 */ /* 0x0003e80000100800 */
[----:B--2---:R-:W2:Y:S04]  /*9d50*/  LDL.LU R149, [R1+0x2c8] ;  /* 0x0002c80001957983 */ /* 0x004ea80000300800 */
[----:B------:R1:W-:Y:S04]  /*9d60*/  STL [R1+0x2bc], R0 ;  /* 0x0002bc0001007387 */ /* 0x0003e80000100800 */
[----:B---3--:R-:W3:Y:S04]  /*9d70*/  LDL.LU R148, [R1+0x2cc] ;  /* 0x0002cc0001947983 */ /* 0x008ee80000300800 */
[----:B----4-:R-:W4:Y:S04]  /*9d80*/  LDL.LU R147, [R1+0x2d0] ;  /* 0x0002d00001937983 */ /* 0x010f280000300800 */
        /* <DEDUP_REMOVED lines=10> */
[----:B-1----:R-:W4:Y:S04]  /*9e30*/  LDL.LU R2, [R1+0x2fc] ;  /* 0x0002fc0001027983 */ /* 0x002f280000300800 */
[----:B------:R-:W4:Y:S01]  /*9e40*/  LDL.LU R0, [R1+0x300] ;  /* 0x0003000001007983 */ /* 0x000f220000300800 */
[----:B------:R-:W-:-:S01]  /*9e50*/  FADD R151, R50, R151 ;  /* 0x0000009732977221 */ /* 0x000fc20000000000 */
[----:B------:R-:W-:-:S04]  /*9e60*/  FADD R150, R51, R150 ;  /* 0x0000009633967221 */ /* 0x000fc80000000000 */
[----:B------:R0:W-:Y:S01]  /*9e70*/  STL [R1+0x2c0], R151 ;  /* 0x0002c09701007387 */ /* 0x0001e20000100800 */
[----:B--2---:R-:W-:-:S03]  /*9e80*/  FADD R149, R52, R149 ;  /* 0x0000009534957221 */ /* 0x004fc60000000000 */
[----:B------:R1:W-:Y:S01]  /*9e90*/  STL [R1+0x2c4], R150 ;  /* 0x0002c49601007387 */ /* 0x0003e20000100800 */
[----:B---3--:R-:W-:-:S03]  /*9ea0*/  FADD R148, R53, R148 ;  /* 0x0000009435947221 */ /* 0x008fc60000000000 */
        /* <DEDUP_REMOVED lines=200> */
[----:B------:R-:W-:Y:S01]  /*ab30*/  STL [R1+0x3d0], R151 ;  /* 0x0003d09701007387 */ /* 0x000fe20000100800 */
[----:B--2---:R-:W-:-:S03]  /*ab40*/  FADD R149, R120, R149 ;  /* 0x0000009578957221 */ /* 0x004fc60000000000 */
[----:B------:R-:W-:Y:S01]  /*ab50*/  STL [R1+0x3d4], R150 ;  /* 0x0003d49601007387 */ /* 0x000fe20000100800 */
[----:B---3--:R-:W-:-:S03]  /*ab60*/  FADD R148, R121, R148 ;  /* 0x0000009479947221 */ /* 0x008fc60000000000 */
[----:B------:R-:W-:Y:S01]  /*ab70*/  STL [R1+0x3d8], R149 ;  /* 0x0003d89501007387 */ /* 0x000fe20000100800 */
[----:B----4-:R-:W-:-:S03]  /*ab80*/  FADD R147, R122, R147 ;  /* 0x000000937a937221 */ /* 0x010fc60000000000 */
[----:B------:R-:W-:Y:S01]  /*ab90*/  STL [R1+0x3dc], R148 ;  /* 0x0003dc9401007387 */ /* 0x000fe20000100800 */
[----:B------:R-:W-:-:S03]  /*aba0*/  FADD R146, R123, R146 ;  /* 0x000000927b927221 */ /* 0x000fc60000000000 */
        /* <DEDUP_REMOVED lines=18> */
[----:B------:R0:W-:Y:S04]  /*acd0*/  STL [R1+0x404], R138 ;  /* 0x0004048a01007387 */ /* 0x0001e80000100800 */
[----:B0-----:R-:W2:Y:S04]  /*ace0*/  LDL.LU R138, [R1+0x414] ;  /* 0x00041400018a7983 */ /* 0x001ea80000300800 */
[----:B------:R-:W-:Y:S04]  /*acf0*/  STL [R1+0x408], R3 ;  /* 0x0004080301007387 */ /* 0x000fe80000100800 */
[----:B------:R-:W3:Y:S01]  /*ad00*/  LDL.LU R139, [R1+0x418] ;  /* 0x00041800018b7983 */ /* 0x000ee20000300800 */
[----:B------:R-:W-:-:S01]  /*ad10*/  FADD R2, R133, R2 ;  /* 0x0000000285027221 */ /* 0x000fc20000000000 */
[----:B------:R-:W-:-:S04]  /*ad20*/  FADD R0, R134, R0 ;  /* 0x0000000086007221 */ /* 0x000fc80000000000 */
[----:B------:R0:W-:Y:S04]  /*ad30*/  STL [R1+0x40c], R2 ;  /* 0x00040c0201007387 */ /* 0x0001e80000100800 */
        /* <DEDUP_REMOVED lines=16> */
[----:B--2---:R-:W-:-:S05]  /*ae40*/  FADD R138, R135, R138 ;  /* 0x0000008a878a7221 */ /* 0x004fca0000000000 */
[----:B------:R0:W-:Y:S01]  /*ae50*/  STL [R1+0x414], R138 ;  /* 0x0004148a01007387 */ /* 0x0001e20000100800 */
[----:B---3--:R-:W-:-:S03]  /*ae60*/  FADD R139, R136, R139 ;  /* 0x0000008b888b7221 */ /* 0x008fc60000000000 */
[----:B0-----:R-:W2:Y:S04]  /*ae70*/  LDL.LU R138, [R1+0x4b0] ;  /* 0x0004b000018a7983 */ /* 0x001ea80000300800 */
[----:B------:R0:W-:Y:S04]  /*ae80*/  STL [R1+0x418], R139 ;  /* 0x0004188b01007387 */ /* 0x0001e80000100800 */
[----:B0-----:R-:W3:Y:S01]  /*ae90*/  LDL.LU R139, [R1+0x4ac] ;  /* 0x0004ac00018b7983 */ /* 0x001ee20000300800 */
[----:B----4-:R-:W-:-:S05]  /*aea0*/  FADD R140, R137, R140 ;  /* 0x0000008c898c7221 */ /* 0x010fca0000000000 */
[----:B------:R0:W-:Y:S04]  /*aeb0*/  STL [R1+0x41c], R140 ;  /* 0x00041c8c01007387 */ /* 0x0001e80000100800 */
[----:B0-----:R-:W4:Y:S01]  /*aec0*/  LDL.LU R140, [R1+0x4a8] ;  /* 0x0004a800018c7983 */ /* 0x001f220000300800 */
        /* <DEDUP_REMOVED lines=35> */
[----:B0-----:R0:W5:Y:S01]  /*b100*/  LDL.LU R2, [R1+0x478] ;  /* 0x0004780001027983 */ /* 0x0011620000300800 */
[----:B------:R-:W-:Y:S01]  /*b110*/  UMOV UR6, URZ ;  /* 0x0000003f00067c82 */ /* 0x000fe20008000000 */
[----:B--2---:R-:W-:-:S05]  /*b120*/  FADD R0, R150, R0 ;  /* 0x0000000096007221 */ /* 0x004fca0000000000 */
[----:B------:R1:W-:Y:S01]  /*b130*/  STL [R1+0x450], R0 ;  /* 0x0004500001007387 */ /* 0x0003e20000100800 */
[----:B---3--:R-:W-:-:S03]  /*b140*/  FADD R3, R3, R151 ;  /* 0x0000009703037221 */ /* 0x008fc60000000000 */
[----:B-1----:R0:W5:Y:S04]  /*b150*/  LDL.LU R0, [R1+0x474] ;  /* 0x0004740001007983 */ /* 0x0021680000300800 */
[----:B------:R0:W-:Y:S02]  /*b160*/  STL [R1+0x454], R3 ;  /* 0x0004540301007387 */ /* 0x0001e40000100800 */
.L_x_28:
[----:B------:R-:W-:Y:S05]  /*b170*/  @!P2 BRA `(.L_x_29) ;  /* 0x000000000004a947 */ /* 0x000fea0003800000 */
[----:B------:R-:W-:Y:S01]  /*b180*/  BPT.TRAP 0x1 ;  /* 0x000000040000795c */ /* 0x000fe20000300000 */
.L_x_29:
[----:B-----5:R4:W-:Y:S04]  /*b190*/  STL [R1+0x474], R0 ;  /* 0x0004740001007387 */ /* 0x0209e80000100800 */
[----:B----4-:R-:W4:Y:S01]  /*b1a0*/  LDL R0, [R1+0x458] ;  /* 0x0004580001007983 */ /* 0x010f220000100800 */
[----:B0-----:R-:W-:-:S05]  /*b1b0*/  IMAD.U32 R3, RZ, RZ, UR25 ;  /* 0x00000019ff037e24 */ /* 0x001fca000f8e00ff */
[----:B------:R-:W-:-:S05]  /*b1c0*/  @P0 LEA R3, R3, UR11, 0x3 ;  /* 0x0000000b03030c11 */ /* 0x000fca000f8e18ff */
[----:B------:R-:W-:Y:S01]  /*b1d0*/  @P0 VIADD R3, R3, 0x28 ;  /* 0x0000002803030836 */ /* 0x000fe20000000000 */
[----:B------:R-:W-:-:S06]  /*b1e0*/  UISETP.GT.U32.AND UP0, UPT, UR13, 0x1, UPT ;  /* 0x000000010d00788c */ /* 0x000fcc000bf04070 */
[----:B------:R-:W-:Y:S02]  /*b1f0*/  PLOP3.LUT P1, PT, PT, PT, UP0, 0x80, 0x0 ;  /* 0x000000000000781c */ /* 0x000fe40003f2f008 */
[----:B----4-:R-:W-:Y:S02]  /*b200*/  @P0 PRMT R3, R0, 0x654, R3 ;  /* 0x0000065400030816 */ /* 0x010fe40000000003 */
[----:B------:R0:W5:Y:S02]  /*b210*/  LDL.LU R0, [R1+0x474] ;  /* 0x0004740001007983 */ /* 0x0001640000300800 */
[----:B------:R0:W-:Y:S07]  /*b220*/  @P0 SYNCS.ARRIVE.TRANS64.RED.A1T0 RZ, [R3+URZ], RZ ;  /* 0x000000ff03ff09a7 */ /* 0x0001ee000810043f */
[----:B------:R-:W-:Y:S05]  /*b230*/  @P1 BRA `(.L_x_30) ;  /* 0x0000000000041947 */ /* 0x000fea0003800000 */
[----:B------:R-:W-:Y:S01]  /*b240*/  BPT.TRAP 0x1 ;  /* 0x000000040000795c */ /* 0x000fe20000300000 */
.L_x_30:
[----:B------:R-:W-:Y:S01]  /*b250*/  UIADD3 UR14, UR14, 0x1, URZ ;  /* 0x000000010e0e7890 */ /* 0x000fe2000fffe03f */
[C---:B------:R-:W-:Y:S01]  /*b260*/  ISETP.GT.AND P1, PT, R2.reuse, 0x1, PT ;  /* 0x000000010200780c */ /* 0x040fe20003f24270 */
[----:B------:R-:W-:Y:S01]  /*b270*/  UIADD3 UR25, UR25, 0x1, URZ ;  /* 0x0000000119197890 */ /* 0x000fe2000fffe03f */
[----:B------:R-:W-:Y:S01]  /*b280*/  VIADD R2, R2, 0xffffffff ;  /* 0xffffffff02027836 */ /* 0x000fe20000000000 */
[----:B------:R-:W-:Y:S02]  /*b290*/  UISETP.NE.AND UP0, UPT, UR14, 0x5, UPT ;  /* 0x000000050e00788c */ /* 0x000fe4000bf05270 */
[----:B------:R-:W-:Y:S02]  /*b2a0*/  UISETP.NE.AND UP1, UPT, UR25, 0x5, UPT ;  /* 0x000000051900788c */ /* 0x000fe4000bf25270 */
[----:B------:R-:W-:Y:S02]  /*b2b0*/  USEL UR8, URZ, 0x1, UP0 ;  /* 0x000000013f087887 */ /* 0x000fe40008000000 */
[----:B------:R-:W-:-:S02]  /*b2c0*/  USEL UR14, UR14, URZ, UP0 ;  /* 0x0000003f0e0e7287 */ /* 0x000fc40008000000 */
[----:B------:R-:W-:Y:S02]  /*b2d0*/  USEL UR25, UR25, URZ, UP1 ;  /* 0x0000003f19197287 */ /* 0x000fe40008800000 */
[----:B-----5:R-:W-:Y:S01]  /*b2e0*/  LOP3.LUT R0, R0, UR8, RZ, 0x3c, !PT ;  /* 0x0000000800007c12 */ /* 0x020fe2000f8e3cff */
[----:B------:R-:W-:Y:S01]  /*b2f0*/  UMOV UR8, 0x1 ;  /* 0x0000000100087882 */ /* 0x000fe20000000000 */
[----:B------:R-:W-:Y:S08]  /*b300*/  @P1 BRA `(.L_x_31) ;  /* 0xffffffb000681947 */ /* 0x000ff0000383ffff */
.L_x_23:
[----:B------:R-:W-:-:S04]  /*b310*/  UISETP.NE.AND UP0, UPT, UR6, URZ, UPT ;  /* 0x0000003f0600728c */ /* 0x000fc8000bf05270 */
[----:B------:R-:W-:-:S06]  /*b320*/  USEL UR6, URZ, 0x1, !UP0 ;  /* 0x000000013f067887 */ /* 0x000fcc000c000000 */
[----:B------:R-:W-:-:S13]  /*b330*/  ISETP.NE.AND P1, PT, RZ, UR6, PT ;  /* 0x00000006ff007c0c */ /* 0x000fda000bf25270 */
[----:B------:R-:W-:Y:S05]  /*b340*/  @!P1 BRA `(.L_x_32) ;  /* 0x0000003800189947 */ /* 0x000fea0003800000 */
[----:B------:R4:W-:Y:S04]  /*b350*/  STL [R1+0x624], R43 ;  /* 0x0006242b01007387 */ /* 0x0009e80000100800 */
[----:B----4-:R-:W4:Y:S04]  /*b360*/  LDL.LU R43, [R1] ;  /* 0x00000000012b7983 */ /* 0x010f280000300800 */
[----:B------:R5:W-:Y:S04]  /*b370*/  STL [R1+0x620], R44 ;  /* 0x0006202c01007387 */ /* 0x000be80000100800 */
[----:B-----5:R-:W5:Y:S04]  /*b380*/  LDL.LU R44, [R1+0x4] ;  /* 0x00000400012c7983 */ /* 0x020f680000300800 */
[----:B------:R0:W-:Y:S04]  /*b390*/  STL [R1+0x61c], R45 ;  /* 0x00061c2d01007387 */ /* 0x0001e80000100800 */
[----:B0-----:R-:W2:Y:S04]  /*b3a0*/  LDL.LU R45, [R1+0x8] ;  /* 0x00000800012d7983 */ /* 0x001ea80000300800 */
[----:B------:R0:W-:Y:S04]  /*b3b0*/  STL [R1+0x618], R46 ;  /* 0x0006182e01007387 */ /* 0x0001e80000100800 */
[----:B0-----:R-:W3:Y:S04]  /*b3c0*/  LDL.LU R46, [R1+0xc] ;  /* 0x00000c00012e7983 */ /* 0x001ee80000300800 */
        /* <DEDUP_REMOVED lines=140> */
[----:B------:R-:W3:Y:S04]  /*bc90*/  LDL.LU R0, [R1+0x204] ;  /* 0x0002040001007983 */ /* 0x000ee80000300800 */
[----:B------:R-:W3:Y:S04]  /*bca0*/  LDL.LU R2, [R1+0x1b0] ;  /* 0x0001b00001027983 */ /* 0x000ee80000300800 */
[----:B------:R-:W3:Y:S04]  /*bcb0*/  LDL.LU R3, [R1+0x208] ;  /* 0x0002080001037983 */ /* 0x000ee80000300800 */
        /* <DEDUP_REMOVED lines=65> */
[----:B0-----:R-:W3:Y:S01]  /*c0d0*/  LDL.LU R149, [R1+0x130] ;  /* 0x0001300001957983 */ /* 0x001ee20000300800 */
[----:B----4-:R-:W-:-:S03]  /*c0e0*/  FADD R4, R43, R4 ;  /* 0x000000042b047221 */ /* 0x010fc60000000000 */
[----:B------:R0:W-:Y:S01]  /*c0f0*/  STL [R1+0x478], R150 ;  /* 0x0004789601007387 */ /* 0x0001e20000100800 */
[----:B-----5:R-:W-:Y:S01]  /*c100*/  FADD R5, R44, R5 ;  /* 0x000000052c057221 */ /* 0x020fe20000000000 */
[----:B--2---:R-:W-:Y:S01]  /*c110*/  FADD R6, R45, R6 ;  /* 0x000000062d067221 */ /* 0x004fe20000000000 */
[----:B---3--:R-:W-:Y:S01]  /*c120*/  FADD R7, R46, R7 ;  /* 0x000000072e077221 */ /* 0x008fe20000000000 */
[----:B------:R-:W-:Y:S01]  /*c130*/  FADD R8, R47, R8 ;  /* 0x000000082f087221 */ /* 0x000fe20000000000 */
[----:B0-----:R-:W2:Y:S04]  /*c140*/  LDL.LU R150, [R1+0x12c] ;  /* 0x00012c0001967983 */ /* 0x001ea80000300800 */
[----:B------:R0:W-:Y:S01]  /*c150*/  STL [R1+0x474], R151 ;  /* 0x0004749701007387 */ /* 0x0001e20000100800 */
[----:B------:R-:W-:Y:S01]  /*c160*/  FADD R9, R48, R9 ;  /* 0x0000000930097221 */ /* 0x000fe20000000000 */
[----:B------:R-:W-:Y:S01]  /*c170*/  FADD R10, R49, R10 ;  /* 0x0000000a310a7221 */ /* 0x000fe20000000000 */
[----:B------:R-:W-:Y:S01]  /*c180*/  FADD R11, R50, R11 ;  /* 0x0000000b320b7221 */ /* 0x000fe20000000000 */
[----:B0-----:R-:W3:Y:S04]  /*c190*/  LDL.LU R151, [R1+0x128] ;  /* 0x0001280001977983 */ /* 0x001ee80000300800 */
[----:B------:R-:W4:Y:S04]  /*c1a0*/  LDL.LU R43, [R1+0x624] ;  /* 0x00062400012b7983 */ /* 0x000f280000300800 */
[----:B------:R-:W5:Y:S04]  /*c1b0*/  LDL.LU R44, [R1+0x620] ;  /* 0x00062000012c7983 */ /* 0x000f680000300800 */
[----:B------:R-:W4:Y:S04]  /*c1c0*/  LDL.LU R45, [R1+0x61c] ;  /* 0x00061c00012d7983 */ /* 0x000f280000300800 */
[----:B------:R-:W5:Y:S01]  /*c1d0*/  LDL.LU R46, [R1+0x618] ;  /* 0x00061800012e7983 */ /* 0x000f620000300800 */
[----:B------:R-:W-:-:S03]  /*c1e0*/  FADD R12, R51, R12 ;  /* 0x0000000c330c7221 */ /* 0x000fc60000000000 */
[----:B------:R-:W4:Y:S01]  /*c1f0*/  LDL.LU R47, [R1+0x614] ;  /* 0x00061400012f7983 */ /* 0x000f220000300800 */
[----:B------:R-:W-:-:S03]  /*c200*/  FADD R13, R52, R13 ;  /* 0x0000000d340d7221 */ /* 0x000fc60000000000 */
        /* <DEDUP_REMOVED lines=134> */
[----:B------:R-:W4:Y:S04]  /*ca70*/  LDL.LU R115, [R1+0x504] ;  /* 0x0005040001737983 */ /* 0x000f280000300800 */
[----:B------:R-:W4:Y:S01]  /*ca80*/  LDL.LU R116, [R1+0x500] ;  /* 0x0005000001747983 */ /* 0x000f220000300800 */
[----:B------:R-:W-:Y:S01]  /*ca90*/  FADD R3, R2, R3 ;  /* 0x0000000302037221 */ /* 0x000fe20000000000 */
[----:B------:R-:W-:Y:S01]  /*caa0*/  FADD R237, R120, R237 ;  /* 0x000000ed78ed7221 */ /* 0x000fe20000000000 */
[----:B------:R-:W-:Y:S01]  /*cab0*/  FADD R236, R121, R236 ;  /* 0x000000ec79ec7221 */ /* 0x000fe20000000000 */
[----:B------:R-:W5:Y:S01]  /*cac0*/  LDL.LU R117, [R1+0x1b4] ;  /* 0x0001b40001757983 */ /* 0x000f620000300800 */
[----:B------:R-:W-:Y:S01]  /*cad0*/  FADD R235, R122, R235 ;  /* 0x000000eb7aeb7221 */ /* 0x000fe20000000000 */
[----:B------:R-:W-:Y:S01]  /*cae0*/  FADD R234, R123, R234 ;  /* 0x000000ea7bea7221 */ /* 0x000fe20000000000 */
[----:B------:R-:W-:Y:S01]  /*caf0*/  FADD R233, R124, R233 ;  /* 0x000000e97ce97221 */ /* 0x000fe20000000000 */
[----:B------:R0:W-:Y:S01]  /*cb00*/  STL [R1+0x200], R118 ;  /* 0x0002007601007387 */ /* 0x0001e20000100800 */
        /* <DEDUP_REMOVED lines=11> */
[----:B0-----:R-:W4:Y:S01]  /*cbc0*/  LDL.LU R118, [R1+0x1b8] ;  /* 0x0001b80001767983 */ /* 0x001f220000300800 */
[----:B------:R-:W-:Y:S01]  /*cbd0*/  FADD R217, R140, R217 ;  /* 0x000000d98cd97221 */ /* 0x000fe20000000000 */
[----:B------:R-:W-:Y:S01]  /*cbe0*/  FADD R223, R134, R223 ;  /* 0x000000df86df7221 */ /* 0x000fe20000000000 */
[----:B------:R-:W-:Y:S01]  /*cbf0*/  FADD R216, R141, R216 ;  /* 0x000000d88dd87221 */ /* 0x000fe20000000000 */
[----:B------:R0:W-:Y:S01]  /*cc00*/  STL [R1+0x208], R3 ;  /* 0x0002080301007387 */ /* 0x0001e20000100800 */
[----:B------:R-:W-:Y:S01]  /*cc10*/  FADD R222, R135, R222 ;  /* 0x000000de87de7221 */ /* 0x000fe20000000000 */
[----:B------:R-:W-:Y:S01]  /*cc20*/  FADD R215, R142, R215 ;  /* 0x000000d78ed77221 */ /* 0x000fe20000000000 */
[----:B------:R-:W-:Y:S01]  /*cc30*/  FADD R221, R136, R221 ;  /* 0x000000dd88dd7221 */ /* 0x000fe20000000000 */
[----:B-1----:R-:W4:Y:S01]  /*cc40*/  LDL.LU R0, [R1+0x210] ;  /* 0x0002100001007983 */ /* 0x002f220000300800 */
[----:B------:R-:W-:Y:S01]  /*cc50*/  FADD R214, R143, R214 ;  /* 0x000000d68fd67221 */ /* 0x000fe20000000000 */
[----:B------:R-:W-:Y:S01]  /*cc60*/  FADD R220, R137, R220 ;  /* 0x000000dc89dc7221 */ /* 0x000fe20000000000 */
[----:B------:R-:W-:Y:S01]  /*cc70*/  FADD R213, R144, R213 ;  /* 0x000000d590d57221 */ /* 0x000fe20000000000 */
[----:B------:R-:W4:Y:S01]  /*cc80*/  LDL.LU R119, [R1+0x1bc] ;  /* 0x0001bc0001777983 */ /* 0x000f220000300800 */
[----:B------:R-:W-:Y:S01]  /*cc90*/  FADD R219, R138, R219 ;  /* 0x000000db8adb7221 */ /* 0x000fe20000000000 */
[----:B------:R-:W-:Y:S01]  /*cca0*/  FADD R212, R145, R212 ;  /* 0x000000d491d47221 */ /* 0x000fe20000000000 */
[----:B------:R-:W-:Y:S01]  /*ccb0*/  FADD R218, R139, R218 ;  /* 0x000000da8bda7221 */ /* 0x000fe20000000000 */
[----:B------:R-:W4:Y:S01]  /*ccc0*/  LDL.LU R2, [R1+0x214] ;  /* 0x0002140001027983 */ /* 0x000f220000300800 */
[----:B------:R-:W-:Y:S01]  /*ccd0*/  FADD R211, R146, R211 ;  /* 0x000000d392d37221 */ /* 0x000fe20000000000 */
[----:B---3--:R-:W-:Y:S01]  /*cce0*/  FADD R206, R151, R206 ;  /* 0x000000ce97ce7221 */ /* 0x008fe20000000000 */
[----:B------:R-:W-:Y:S01]  /*ccf0*/  FADD R210, R147, R210 ;  /* 0x000000d293d27221 */ /* 0x000fe20000000000 */
[----:B------:R-:W3:Y:S01]  /*cd00*/  LDL.LU R120, [R1+0x1c0] ;  /* 0x0001c00001787983 */ /* 0x000ee20000300800 */
[----:B--2---:R-:W-:Y:S01]  /*cd10*/  FADD R207, R150, R207 ;  /* 0x000000cf96cf7221 */ /* 0x004fe20000000000 */
[----:B------:R-:W-:-:S02]  /*cd20*/  FADD R209, R148, R209 ;  /* 0x000000d194d17221 */ /* 0x000fc40000000000 */
[----:B0-----:R-:W3:Y:S04]  /*cd30*/  LDL.LU R3, [R1+0x218] ;  /* 0x0002180001037983 */ /* 0x001ee80000300800 */
[----:B------:R-:W2:Y:S04]  /*cd40*/  LDL.LU R121, [R1+0x1c4] ;  /* 0x0001c40001797983 */ /* 0x000ea80000300800 */
        /* <DEDUP_REMOVED lines=28> */
[----:B------:R-:W2:Y:S01]  /*cf10*/  LDL.LU R148, [R1+0x254] ;  /* 0x0002540001947983 */ /* 0x000ea20000300800 */
[----:B-----5:R-:W-:-:S03]  /*cf20*/  FADD R149, R117, R149 ;  /* 0x0000009575957221 */ /* 0x020fc60000000000 */
[----:B------:R-:W5:Y:S04]  /*cf30*/  LDL.LU R117, [R1+0x4fc] ;  /* 0x0004fc0001757983 */ /* 0x000f680000300800 */
[----:B------:R0:W-:Y:S04]  /*cf40*/  STL [R1+0x20c], R149 ;  /* 0x00020c9501007387 */ /* 0x0001e80000100800 */
[----:B0-----:R-:W5:Y:S01]  /*cf50*/  LDL.LU R149, [R1+0x258] ;  /* 0x0002580001957983 */ /* 0x001f620000300800 */
[----:B----4-:R-:W-:-:S03]  /*cf60*/  FADD R0, R118, R0 ;  /* 0x0000000076007221 */ /* 0x010fc60000000000 */
[----:B------:R-:W4:Y:S01]  /*cf70*/  LDL.LU R118, [R1+0x4f8] ;  /* 0x0004f80001767983 */ /* 0x000f220000300800 */
[----:B------:R-:W-:-:S03]  /*cf80*/  FADD R2, R119, R2 ;  /* 0x0000000277027221 */ /* 0x000fc60000000000 */
[----:B------:R0:W-:Y:S01]  /*cf90*/  STL [R1+0x210], R0 ;  /* 0x0002100001007387 */ /* 0x0001e20000100800 */
[----:B---3--:R-:W-:-:S03]  /*cfa0*/  FADD R3, R120, R3 ;  /* 0x0000000378037221 */ /* 0x008fc60000000000 */
[----:B0-----:R-:W3:Y:S04]  /*cfb0*/  LDL.LU R0, [R1+0x25c] ;  /* 0x00025c0001007983 */ /* 0x001ee80000300800 */
[----:B------:R-:W4:Y:S01]  /*cfc0*/  LDL.LU R119, [R1+0x4f4] ;  /* 0x0004f40001777983 */ /* 0x000f220000300800 */
[----:B--2---:R-:W-:-:S03]  /*cfd0*/  FADD R122, R121, R122 ;  /* 0x0000007a797a7221 */ /* 0x004fc60000000000 */
[----:B------:R0:W-:Y:S01]  /*cfe0*/  STL [R1+0x214], R2 ;  /* 0x0002140201007387 */ /* 0x0001e20000100800 */
[----:B------:R-:W-:-:S03]  /*cff0*/  FADD R124, R123, R124 ;  /* 0x0000007c7b7c7221 */ /* 0x000fc60000000000 */
[----:B0-----:R-:W2:Y:S04]  /*d000*/  LDL.LU R2, [R1+0x260] ;  /* 0x0002600001027983 */ /* 0x001ea80000300800 */
[----:B------:R-:W4:Y:S04]  /*d010*/  LDL.LU R120, [R1+0x4f0] ;  /* 0x0004f00001787983 */ /* 0x000f280000300800 */
[----:B------:R0:W-:Y:S01]  /*d020*/  STL [R1+0x218], R3 ;  /* 0x0002180301007387 */ /* 0x0001e20000100800 */
[----:B------:R-:W-:Y:S01]  /*d030*/  FADD R126, R125, R126 ;  /* 0x0000007e7d7e7221 */ /* 0x000fe20000000000 */
[----:B------:R-:W-:-:S02]  /*d040*/  FADD R128, R127, R128 ;  /* 0x000000807f807221 */ /* 0x000fc40000000000 */
[----:B0-----:R-:W4:Y:S04]  /*d050*/  LDL.LU R3, [R1+0x264] ;  /* 0x0002640001037983 */ /* 0x001f280000300800 */
[----:B------:R-:W4:Y:S04]  /*d060*/  LDL.LU R121, [R1+0x4ec] ;  /* 0x0004ec0001797983 */ /* 0x000f280000300800 */
[----:B------:R0:W-:Y:S01]  /*d070*/  STL [R1+0x21c], R122 ;  /* 0x00021c7a01007387 */ /* 0x0001e20000100800 */
[----:B------:R-:W-:-:S03]  /*d080*/  FADD R130, R129, R130 ;  /* 0x0000008281827221 */ /* 0x000fc60000000000 */
        /* <DEDUP_REMOVED lines=42> */
[----:B------:R0:W-:Y:S04]  /*d330*/  STL [R1+0x248], R145 ;  /* 0x0002489101007387 */ /* 0x0001e80000100800 */
[----:B0-----:R-:W4:Y:S04]  /*d340*/  LDL.LU R145, [R1+0x27c] ;  /* 0x00027c0001917983 */ /* 0x001f280000300800 */
[----:B------:R-:W4:Y:S04]  /*d350*/  LDL.LU R139, [R1+0x4a4] ;  /* 0x0004a400018b7983 */ /* 0x000f280000300800 */
[----:B------:R0:W-:Y:S04]  /*d360*/  STL [R1+0x24c], R146 ;  /* 0x00024c9201007387 */ /* 0x0001e80000100800 */
[----:B0-----:R-:W4:Y:S04]  /*d370*/  LDL.LU R146, [R1+0x280] ;  /* 0x0002800001927983 */ /* 0x001f280000300800 */
[----:B------:R0:W-:Y:S01]  /*d380*/  STL [R1+0x250], R147 ;  /* 0x0002509301007387 */ /* 0x0001e20000100800 */
[----:B-----5:R-:W-:-:S03]  /*d390*/  FADD R149, R24, R149 ;  /* 0x0000009518957221 */ /* 0x020fc60000000000 */
[----:B0-----:R-:W5:Y:S04]  /*d3a0*/  LDL.LU R147, [R1+0x284] ;  /* 0x0002840001937983 */ /* 0x001f680000300800 */
[----:B------:R0:W-:Y:S04]  /*d3b0*/  STL [R1+0x254], R148 ;  /* 0x0002549401007387 */ /* 0x0001e80000100800 */
[----:B0-----:R-:W5:Y:S04]  /*d3c0*/  LDL.LU R148, [R1+0x288] ;  /* 0x0002880001947983 */ /* 0x001f680000300800 */
[----:B------:R0:W-:Y:S04]  /*d3d0*/  STL [R1+0x258], R149 ;  /* 0x0002589501007387 */ /* 0x0001e80000100800 */
[----:B0-----:R-:W5:Y:S04]  /*d3e0*/  LDL.LU R149, [R1+0x28c] ;  /* 0x00028c0001957983 */ /* 0x001f680000300800 */
[----:B------:R-:W5:Y:S04]  /*d3f0*/  LDL.LU R150, [R1+0x290] ;  /* 0x0002900001967983 */ /* 0x000f680000300800 */
[----:B------:R-:W5:Y:S01]  /*d400*/  LDL.LU R151, [R1+0x294] ;  /* 0x0002940001977983 */ /* 0x000f620000300800 */
[----:B---3--:R-:W-:Y:S01]  /*d410*/  FADD R0, R25, R0 ;  /* 0x0000000019007221 */ /* 0x008fe20000000000 */
[----:B--2---:R-:W-:-:S04]  /*d420*/  FADD R2, R26, R2 ;  /* 0x000000021a027221 */ /* 0x004fc80000000000 */
[----:B------:R0:W-:Y:S01]  /*d430*/  STL [R1+0x25c], R0 ;  /* 0x00025c0001007387 */ /* 0x0001e20000100800 */
[----:B----4-:R-:W-:-:S03]  /*d440*/  FADD R3, R27, R3 ;  /* 0x000000031b037221 */ /* 0x010fc60000000000 */
[----:B------:R-:W2:Y:S04]  /*d450*/  LDL.LU R27, [R1+0x2c8] ;  /* 0x0002c800011b7983 */ /* 0x000ea80000300800 */
[----:B------:R1:W-:Y:S04]  /*d460*/  STL [R1+0x260], R2 ;  /* 0x0002600201007387 */ /* 0x0003e80000100800 */
[----:B------:R-:W3:Y:S04]  /*d470*/  LDL.LU R26, [R1+0x2cc] ;  /* 0x0002cc00011a7983 */ /* 0x000ee80000300800 */
[----:B------:R-:W4:Y:S04]  /*d480*/  LDL.LU R25, [R1+0x2d0] ;  /* 0x0002d00001197983 */ /* 0x000f280000300800 */
[----:B------:R1:W-:Y:S04]  /*d490*/  STL [R1+0x264], R3 ;  /* 0x0002640301007387 */ /* 0x0003e80000100800 */
[----:B------:R-:W4:Y:S04]  /*d4a0*/  LDL.LU R24, [R1+0x2d4] ;  /* 0x0002d40001187983 */ /* 0x000f280000300800 */
[----:B0-----:R-:W4:Y:S04]  /*d4b0*/  LDL.LU R0, [R1+0x2d8] ;  /* 0x0002d80001007983 */ /* 0x001f280000300800 */
[----:B-1----:R-:W4:Y:S04]  /*d4c0*/  LDL.LU R2, [R1+0x2dc] ;  /* 0x0002dc0001027983 */ /* 0x002f280000300800 */
[----:B------:R-:W4:Y:S01]  /*d4d0*/  LDL.LU R3, [R1+0x2e0] ;  /* 0x0002e00001037983 */ /* 0x000f220000300800 */
[----:B------:R-:W-:-:S05]  /*d4e0*/  FADD R140, R28, R140 ;  /* 0x0000008c1c8c7221 */ /* 0x000fca0000000000 */
[----:B------:R0:W-:Y:S04]  /*d4f0*/  STL [R1+0x268], R140 ;  /* 0x0002688c01007387 */ /* 0x0001e80000100800 */
[----:B0-----:R-:W4:Y:S01]  /*d500*/  LDL.LU R140, [R1+0x4a0] ;  /* 0x0004a000018c7983 */ /* 0x001f220000300800 */
[----:B------:R-:W-:-:S03]  /*d510*/  FADD R141, R29, R141 ;  /* 0x0000008d1d8d7221 */ /* 0x000fc60000000000 */
[----:B------:R-:W4:Y:S04]  /*d520*/  LDL.LU R28, [R1+0x2c4] ;  /* 0x0002c400011c7983 */ /* 0x000f280000300800 */
        /* <DEDUP_REMOVED lines=20> */
[----:B------:R0:W-:Y:S01]  /*d670*/  STL [R1+0x280], R146 ;  /* 0x0002809201007387 */ /* 0x0001e20000100800 */
[----:B-----5:R-:W-:-:S03]  /*d680*/  FADD R147, R35, R147 ;  /* 0x0000009323937221 */ /* 0x020fc60000000000 */
[----:B0-----:R-:W5:Y:S04]  /*d690*/  LDL.LU R146, [R1+0x488] ;  /* 0x0004880001927983 */ /* 0x001f680000300800 */
[----:B------:R-:W5:Y:S04]  /*d6a0*/  LDL.LU R34, [R1+0x2ac] ;  /* 0x0002ac0001227983 */ /* 0x000f680000300800 */
[----:B------:R0:W-:Y:S01]  /*d6b0*/  STL [R1+0x284], R147 ;  /* 0x0002849301007387 */ /* 0x0001e20000100800 */
[----:B------:R-:W-:-:S03]  /*d6c0*/  FADD R148, R36, R148 ;  /* 0x0000009424947221 */ /* 0x000fc60000000000 */
[----:B0-----:R-:W5:Y:S04]  /*d6d0*/  LDL.LU R147, [R1+0x484] ;  /* 0x0004840001937983 */ /* 0x001f680000300800 */
[----:B------:R-:W5:Y:S01]  /*d6e0*/  LDL.LU R35, [R1+0x2a8] ;  /* 0x0002a80001237983 */ /* 0x000f620000300800 */
[----:B------:R-:W-:-:S03]  /*d6f0*/  FADD R149, R37, R149 ;  /* 0x0000009525957221 */ /* 0x000fc60000000000 */
[----:B------:R0:W-:Y:S01]  /*d700*/  STL [R1+0x288], R148 ;  /* 0x0002889401007387 */ /* 0x0001e20000100800 */
[----:B------:R-:W-:Y:S01]  /*d710*/  FADD R150, R38, R150 ;  /* 0x0000009626967221 */ /* 0x000fe20000000000 */
[----:B------:R-:W-:Y:S02]  /*d720*/  FADD R151, R39, R151 ;  /* 0x0000009727977221 */ /* 0x000fe40000000000 */
[----:B0-----:R-:W5:Y:S04]  /*d730*/  LDL.LU R148, [R1+0x480] ;  /* 0x0004800001947983 */ /* 0x001f680000300800 */
[----:B------:R-:W5:Y:S04]  /*d740*/  LDL.LU R36, [R1+0x2a4] ;  /* 0x0002a40001247983 */ /* 0x000f680000300800 */
[----:B------:R0:W-:Y:S04]  /*d750*/  STL [R1+0x28c], R149 ;  /* 0x00028c9501007387 */ /* 0x0001e80000100800 */
[----:B0-----:R-:W5:Y:S04]  /*d760*/  LDL.LU R149, [R1+0x47c] ;  /* 0x00047c0001957983 */ /* 0x001f680000300800 */
[----:B------:R-:W5:Y:S04]  /*d770*/  LDL.LU R37, [R1+0x2a0] ;  /* 0x0002a00001257983 */ /* 0x000f680000300800 */
[----:B------:R0:W-:Y:S04]  /*d780*/  STL [R1+0x290], R150 ;  /* 0x0002909601007387 */ /* 0x0001e80000100800 */
[----:B0-----:R-:W5:Y:S04]  /*d790*/  LDL.LU R150, [R1+0x478] ;  /* 0x0004780001967983 */ /* 0x001f680000300800 */
[----:B------:R-:W5:Y:S04]  /*d7a0*/  LDL.LU R38, [R1+0x29c] ;  /* 0x00029c0001267983 */ /* 0x000f680000300800 */
[----:B------:R0:W-:Y:S04]  /*d7b0*/  STL [R1+0x294], R151 ;  /* 0x0002949701007387 */ /* 0x0001e80000100800 */
[----:B0-----:R-:W5:Y:S04]  /*d7c0*/  LDL.LU R151, [R1+0x474] ;  /* 0x0004740001977983 */ /* 0x001f680000300800 */
[----:B------:R-:W5:Y:S01]  /*d7d0*/  LDL.LU R39, [R1+0x298] ;  /* 0x0002980001277983 */ /* 0x000f620000300800 */
[----:B--2---:R-:W-:Y:S01]  /*d7e0*/  FADD R27, R52, R27 ;  /* 0x0000001b341b7221 */ /* 0x004fe20000000000 */
[----:B---3--:R-:W-:Y:S01]  /*d7f0*/  FADD R26, R53, R26 ;  /* 0x0000001a351a7221 */ /* 0x008fe20000000000 */
[----:B----4-:R-:W-:Y:S01]  /*d800*/  FADD R25, R54, R25 ;  /* 0x0000001936197221 */ /* 0x010fe20000000000 */
[----:B------:R-:W-:Y:S01]  /*d810*/  FADD R24, R55, R24 ;  /* 0x0000001837187221 */ /* 0x000fe20000000000 */
        /* <DEDUP_REMOVED lines=9> */
[----:B-----5:R-:W-:Y:S01]  /*d8b0*/  FADD R34, R45, R34 ;  /* 0x000000222d227221 */ /* 0x020fe20000000000 */
[----:B------:R-:W-:Y:S01]  /*d8c0*/  FADD R35, R44, R35 ;  /* 0x000000232c237221 */ /* 0x000fe20000000000 */
[----:B------:R-:W-:Y:S01]  /*d8d0*/  FADD R36, R43, R36 ;  /* 0x000000242b247221 */ /* 0x000fe20000000000 */
[----:B------:R-:W-:Y:S01]  /*d8e0*/  FADD R37, R42, R37 ;  /* 0x000000252a257221 */ /* 0x000fe20000000000 */
[----:B------:R-:W-:Y:S01]  /*d8f0*/  FADD R38, R41, R38 ;  /* 0x0000002629267221 */ /* 0x000fe20000000000 */
[----:B------:R-:W-:-:S05]  /*d900*/  FADD R39, R40, R39 ;  /* 0x0000002728277221 */ /* 0x000fca0000000000 */
[----:B------:R0:W-:Y:S04]  /*d910*/  STL [R1+0x298], R39 ;  /* 0x0002982701007387 */ /* 0x0001e80000100800 */
        /* <DEDUP_REMOVED lines=15> */
[----:B------:R-:W5:Y:S04]  /*da10*/  LDL.LU R51, [R1+0x2e4] ;  /* 0x0002e40001337983 */ /* 0x000f680000300800 */
[----:B------:R5:W-:Y:S04]  /*da20*/  STL [R1+0x2d8], R0 ;  /* 0x0002d80001007387 */ /* 0x000be80000100800 */
[----:B------:R-:W5:Y:S04]  /*da30*/  LDL.LU R50, [R1+0x2e8] ;  /* 0x0002e80001327983 */ /* 0x000f680000300800 */
[----:B------:R5:W-:Y:S04]  /*da40*/  STL [R1+0x2dc], R2 ;  /* 0x0002dc0201007387 */ /* 0x000be80000100800 */
[----:B------:R-:W5:Y:S04]  /*da50*/  LDL.LU R49, [R1+0x2ec] ;  /* 0x0002ec0001317983 */ /* 0x000f680000300800 */
[----:B------:R5:W-:Y:S04]  /*da60*/  STL [R1+0x2e0], R3 ;  /* 0x0002e00301007387 */ /* 0x000be80000100800 */
[----:B------:R-:W5:Y:S04]  /*da70*/  LDL.LU R48, [R1+0x2f0] ;  /* 0x0002f00001307983 */ /* 0x000f680000300800 */
        /* <DEDUP_REMOVED lines=8> */
[----:B0-----:R-:W5:Y:S04]  /*db00*/  LDL.LU R39, [R1+0x314] ;  /* 0x0003140001277983 */ /* 0x001f680000300800 */
[----:B-1----:R-:W5:Y:S04]  /*db10*/  LDL.LU R38, [R1+0x318] ;  /* 0x0003180001267983 */ /* 0x002f680000300800 */
[----:B--2---:R-:W2:Y:S04]  /*db20*/  LDL.LU R37, [R1+0x31c] ;  /* 0x00031c0001257983 */ /* 0x004ea80000300800 */
[----:B---3--:R-:W3:Y:S04]  /*db30*/  LDL.LU R36, [R1+0x320] ;  /* 0x0003200001247983 */ /* 0x008ee80000300800 */
[----:B----4-:R-:W4:Y:S04]  /*db40*/  LDL.LU R35, [R1+0x324] ;  /* 0x0003240001237983 */ /* 0x010f280000300800 */
[----:B-----5:R-:W5:Y:S04]  /*db50*/  LDL.LU R34, [R1+0x328] ;  /* 0x0003280001227983 */ /* 0x020f680000300800 */
        /* <DEDUP_REMOVED lines=12> */
[----:B------:R-:W5:Y:S01]  /*dc20*/  LDL.LU R3, [R1+0x35c] ;  /* 0x00035c0001037983 */ /* 0x000f620000300800 */
[----:B------:R-:W-:Y:S01]  /*dc30*/  FADD R51, R59, R51 ;  /* 0x000000333b337221 */ /* 0x000fe20000000000 */
[----:B------:R-:W-:-:S04]  /*dc40*/  FADD R50, R60, R50 ;  /* 0x000000323c327221 */ /* 0x000fc80000000000 */
        /* <DEDUP_REMOVED lines=25> */
[----:B--2---:R-:W-:-:S03]  /*dde0*/  FADD R37, R73, R37 ;  /* 0x0000002549257221 */ /* 0x004fc60000000000 */
[----:B------:R2:W-:Y:S01]  /*ddf0*/  STL [R1+0x318], R38 ;  /* 0x0003182601007387 */ /* 0x0005e20000100800 */
[----:B---3--:R-:W-:-:S03]  /*de00*/  FADD R36, R74, R36 ;  /* 0x000000244a247221 */ /* 0x008fc60000000000 */
[----:B------:R3:W-:Y:S01]  /*de10*/  STL [R1+0x31c], R37 ;  /* 0x00031c2501007387 */ /* 0x0007e20000100800 */
[----:B----4-:R-:W-:-:S03]  /*de20*/  FADD R35, R75, R35 ;  /* 0x000000234b237221 */ /* 0x010fc60000000000 */
[----:B------:R4:W-:Y:S01]  /*de30*/  STL [R1+0x320], R36 ;  /* 0x0003202401007387 */ /* 0x0009e20000100800 */
[----:B-----5:R-:W-:-:S03]  /*de40*/  FADD R34, R76, R34 ;  /* 0x000000224c227221 */ /* 0x020fc60000000000 */
        /* <DEDUP_REMOVED lines=24> */
[----:B0-----:R-:W5:Y:S01]  /*dfd0*/  LDL.LU R51, [R1+0x360] ;  /* 0x0003600001337983 */ /* 0x001f620000300800 */
[----:B------:R-:W-:-:S03]  /*dfe0*/  FADD R3, R89, R3 ;  /* 0x0000000359037221 */ /* 0x000fc60000000000 */
[----:B------:R0:W-:Y:S04]  /*dff0*/  STL [R1+0x354], R0 ;  /* 0x0003540001007387 */ /* 0x0001e80000100800 */
[----:B-1----:R-:W5:Y:S04]  /*e000*/  LDL.LU R50, [R1+0x364] ;  /* 0x0003640001327983 */ /* 0x002f680000300800 */
        /* <DEDUP_REMOVED lines=181> */
[----:B------:R-:W-:Y:S01]  /*eb60*/  FADD R2, R150, R2 ;  /* 0x0000000296027221 */ /* 0x000fe20000000000 */
[----:B------:R-:W-:-:S05]  /*eb70*/  FADD R3, R3, R151 ;  /* 0x0000009703037221 */ /* 0x000fca0000000000 */
[----:B------:R0:W-:Y:S04]  /*eb80*/  STL [R1+0x454], R3 ;  /* 0x0004540301007387 */ /* 0x0001e80000100800 */
[----:B------:R0:W-:Y:S04]  /*eb90*/  STL [R1+0x44c], R0 ;  /* 0x00044c0001007387 */ /* 0x0001e80000100800 */
[----:B------:R0:W-:Y:S02]  /*eba0*/  STL [R1+0x450], R2 ;  /* 0x0004500201007387 */ /* 0x0001e40000100800 */
.L_x_32:
[----:B0-----:R-:W0:Y:S02]  /*ebb0*/  LDC R0, c[0x0][0x28c] ;  /* 0x0000a300ff007b82 */ /* 0x001e240000000800 */
[----:B0-----:R-:W-:-:S13]  /*ebc0*/  ISETP.GE.AND P1, PT, R0, 0x1, PT ;  /* 0x000000010000780c */ /* 0x001fda0003f26270 */
[----:B------:R-:W-:Y:S05]  /*ebd0*/  @!P1 BRA `(.L_x_33) ;  /* 0x00000000005c9947 */ /* 0x000fea0003800000 */
[----:B------:R-:W-:-:S06]  /*ebe0*/  UISETP.NE.AND UP0, UPT, UR24, 0x3, UPT ;  /* 0x000000031800788c */ /* 0x000fcc000bf05270 */
[----:B------:R-:W-:-:S13]  /*ebf0*/  PLOP3.LUT P1, PT, PT, PT, UP0, 0x80, 0x0 ;  /* 0x000000000000781c */ /* 0x000fda0003f2f008 */
[----:B------:R-:W-:Y:S05]  /*ec00*/  @!P1 BRA `(.L_x_34) ;  /* 0x0000000000049947 */ /* 0x000fea0003800000 */
[----:B------:R-:W-:Y:S01]  /*ec10*/  BPT.TRAP 0x1 ;  /* 0x000000040000795c */ /* 0x000fe20000300000 */
.L_x_34:
[----:B------:R-:W-:Y:S04]  /*ec20*/  BSSY B0, `(.L_x_35) ;  /* 0x000000e000007945 */ /* 0x000fe80003800000 */
[----:B------:R-:W-:Y:S05]  /*ec30*/  @!P0 BRA `(.L_x_36) ;  /* 0x0000000000308947 */ /* 0x000fea0003800000 */
[----:B------:R-:W4:Y:S01]  /*ec40*/  LDL R2, [R1+0x458] ;  /* 0x0004580001027983 */ /* 0x000f220000100800 */
[----:B------:R-:W-:-:S04]  /*ec50*/  UISETP.LT.AND UP0, UPT, UR9, 0x1, UPT ;  /* 0x000000010900788c */ /* 0x000fc8000bf01270 */
[----:B------:R-:W-:-:S04]  /*ec60*/  USEL UR8, UR9, 0x1, UP0 ;  /* 0x0000000109087887 */ /* 0x000fc80008000000 */
[----:B------:R-:W-:-:S04]  /*ec70*/  UIADD3 UR8, UR5, UR9, -UR8 ;  /* 0x0000000905087290 */ /* 0x000fc8000fffe808 */
[----:B------:R-:W-:-:S04]  /*ec80*/  UIMAD.WIDE.U32 UR6, UR8, -0x33333333, URZ ;  /* 0xcccccccd080678a5 */ /* 0x000fc8000f8e003f */
[----:B------:R-:W-:-:S04]  /*ec90*/  USHF.R.U32.HI UR6, URZ, 0x2, UR7 ;  /* 0x000000023f067899 */ /* 0x000fc80008011607 */
[----:B------:R-:W-:-:S04]  /*eca0*/  UIMAD UR8, UR6, -0x5, UR8 ;  /* 0xfffffffb060878a4 */ /* 0x000fc8000f8e0208 */
[----:B------:R-:W-:-:S04]  /*ecb0*/  ULEA UR8, UR8, UR11, 0x3 ;  /* 0x0000000b08087291 */ /* 0x000fc8000f8e183f */
[----:B------:R-:W-:-:S06]  /*ecc0*/  UIADD3 UR8, UR8, 0x28, URZ ;  /* 0x0000002808087890 */ /* 0x000fcc000fffe03f */
[----:B------:R-:W-:-:S05]  /*ecd0*/  IMAD.U32 R0, RZ, RZ, UR8 ;  /* 0x00000008ff007e24 */ /* 0x000fca000f8e00ff */
[----:B----4-:R-:W-:-:S04]  /*ece0*/  PRMT R0, R2, 0x654, R0 ;  /* 0x0000065402007816 */ /* 0x010fc80000000000 */
[----:B------:R0:W-:Y:S03]  /*ecf0*/  SYNCS.ARRIVE.TRANS64.RED.A1T0 RZ, [R0+URZ], RZ ;  /* 0x000000ff00ff79a7 */ /* 0x0001e6000810043f */
.L_x_36:
[----:B------:R-:W-:Y:S05]  /*ed00*/  BSYNC B0 ;  /* 0x0000000000007941 */ /* 0x000fea0003800000 */
.L_x_35:
[----:B------:R-:W-:-:S06]  /*ed10*/  UISETP.GT.U32.AND UP0, UPT, UR13, 0x1, UPT ;  /* 0x000000010d00788c */ /* 0x000fcc000bf04070 */
[----:B------:R-:W-:-:S13]  /*ed20*/  PLOP3.LUT P1, PT, PT, PT, UP0, 0x80, 0x0 ;  /* 0x000000000000781c */ /* 0x000fda0003f2f008 */
[----:B------:R-:W-:Y:S05]  /*ed30*/  @P1 BRA `(.L_x_33) ;  /* 0x0000000000041947 */ /* 0x000fea0003800000 */
[----:B------:R-:W-:Y:S01]  /*ed40*/  BPT.TRAP 0x1 ;  /* 0x000000040000795c */ /* 0x000fe20000300000 */
.L_x_33:
[----:B------:R-:W4:Y:S01]  /*ed50*/  LDL.LU R26, [R1+0x468] ;  /* 0x00046800011a7983 */ /* 0x000f220000300800 */
[----:B------:R-:W5:Y:S01]  /*ed60*/  LDC R3, c[0x0][0x288] ;  /* 0x0000a200ff037b82 */ /* 0x000f620000000800 */
[----:B------:R-:W0:Y:S01]  /*ed70*/  S2R R25, SR_TID.X ;  /* 0x0000000000197919 */ /* 0x000e220000002100 */
[----:B------:R-:W-:Y:S01]  /*ed80*/  UIADD3 UR8, UR9, UR5, URZ ;  /* 0x0000000509087290 */ /* 0x000fe2000fffe03f */
[----:B------:R-:W-:Y:S01]  /*ed90*/  ULDC UR6, c[0x0][0x284] ;  /* 0x0000a10000067ab9 */ /* 0x000fe20000000800 */
[----:B------:R-:W2:Y:S01]  /*eda0*/  LDL.LU R24, [R1+0x464] ;  /* 0x0004640001187983 */ /* 0x000ea20000300800 */
[----:B------:R-:W-:Y:S01]  /*edb0*/  USHF.R.S32.HI UR11, URZ, 0x1f, UR10 ;  /* 0x0000001f3f0b7899 */ /* 0x000fe2000801140a */
[----:B------:R-:W-:Y:S01]  /*edc0*/  IMAD.MOV.U32 R39, RZ, RZ, -0x1 ;  /* 0xffffffffff277424 */ /* 0x000fe200078e00ff */
[----:B------:R-:W-:Y:S01]  /*edd0*/  UISETP.GT.U32.AND UP0, UPT, UR8, 0x4, UPT ;  /* 0x000000040800788c */ /* 0x000fe2000bf04070 */
[----:B------:R-:W-:Y:S01]  /*ede0*/  ULDC.64 UR14, c[0x0][0x5d0] ;  /* 0x00017400000e7ab9 */ /* 0x000fe20000000a00 */
[----:B------:R-:W-:-:S02]  /*edf0*/  UISETP.GE.U32.AND UP1, UPT, UR9, 0x5, UPT ;  /* 0x000000050900788c */ /* 0x000fc4000bf26070 */
[----:B------:R-:W-:Y:S02]  /*ee00*/  UIMAD UR5, UR11, UR14, URZ ;  /* 0x0000000e0b0572a4 */ /* 0x000fe4000f8e023f */
[----:B------:R-:W-:Y:S01]  /*ee10*/  UISETP.LT.U32.AND UP0, UPT, UR9, 0x5, UP0 ;  /* 0x000000050900788c */ /* 0x000fe20008701070 */
[C---:B0-----:R-:W-:Y:S01]  /*ee20*/  LOP3.LUT R2, R25.reuse, 0x3, RZ, 0xc0, !PT ;  /* 0x0000000319027812 */ /* 0x041fe200078ec0ff */
[----:B------:R-:W-:Y:S01]  /*ee30*/  IMAD.SHL.U32 R30, R25, 0x2, RZ ;  /* 0x00000002191e7824 */ /* 0x000fe200078e00ff */
[----:B------:R-:W-:-:S03]  /*ee40*/  SHF.R.U32.HI R32, RZ, 0x7, R25 ;  /* 0x00000007ff207819 */ /* 0x000fc60000011619 */
[----:B-----5:R-:W-:Y:S01]  /*ee50*/  IMAD R2, R2, -0x2, R3 ;  /* 0xfffffffe02027824 */ /* 0x020fe200078e0203 */
[----:B------:R-:W-:Y:S02]  /*ee60*/  LOP3.LUT R32, R32, 0x1, RZ, 0xc0, !PT ;  /* 0x0000000120207812 */ /* 0x000fe400078ec0ff */
[----:B------:R-:W-:-:S03]  /*ee70*/  LOP3.LUT R30, R30, 0x6, RZ, 0xc0, !PT ;  /* 0x000000061e1e7812 */ /* 0x000fc600078ec0ff */
[----:B------:R-:W-:Y:S02]  /*ee80*/  IMAD.SHL.U32 R33, R32, 0x40, RZ ;  /* 0x0000004020217824 */ /* 0x000fe400078e00ff */
[----:B----4-:R-:W-:-:S04]  /*ee90*/  IMAD.WIDE R36, R26, 0x100, RZ ;  /* 0x000001001a247825 */ /* 0x010fc800078e02ff */
[----:B--2---:R-:W-:Y:S01]  /*eea0*/  IMAD.SHL.U32 R0, R24, 0x100, RZ ;  /* 0x0000010018007824 */ /* 0x004fe200078e00ff */
[----:B------:R-:W-:Y:S01]  /*eeb0*/  PRMT R30, R30, 0x6540, R24 ;  /* 0x000065401e1e7816 */ /* 0x000fe20000000018 */
[----:B------:R-:W-:-:S03]  /*eec0*/  IMAD.U32 R24, RZ, RZ, UR14 ;  /* 0x0000000eff187e24 */ /* 0x000fc6000f8e00ff */
[----:B------:R-:W-:Y:S01]  /*eed0*/  ISETP.GE.AND P1, PT, R0, R3, PT ;  /* 0x000000030000720c */ /* 0x000fe20003f26270 */
[----:B------:R-:W-:Y:S01]  /*eee0*/  IMAD.IADD R0, R2, 0x1, -R0 ;  /* 0x0000000102007824 */ /* 0x000fe200078e0a00 */
[----:B------:R-:W-:Y:S02]  /*eef0*/  SHF.R.U32.HI R2, RZ, 0x2, R25 ;  /* 0x00000002ff027819 */ /* 0x000fe40000011619 */
[----:B------:R-:W-:Y:S02]  /*ef00*/  LOP3.LUT R3, R25, 0x60, RZ, 0xc0, !PT ;  /* 0x0000006019037812 */ /* 0x000fe400078ec0ff */
[----:B------:R-:W-:Y:S02]  /*ef10*/  LOP3.LUT R2, R2, 0x7, RZ, 0xc0, !PT ;  /* 0x0000000702027812 */ /* 0x000fe400078ec0ff */
[----:B------:R-:W-:Y:S02]  /*ef20*/  SHF.R.U32.HI R3, RZ, 0x1, R3 ;  /* 0x00000001ff037819 */ /* 0x000fe40000011603 */
[----:B------:R-:W-:-:S02]  /*ef30*/  LOP3.LUT R33, R33, 0x40, R2, 0xe2, !PT ;  /* 0x0000004021217812 */ /* 0x000fc400078ee202 */
[----:B------:R-:W-:Y:S02]  /*ef40*/  IADD3 R2, RZ, -R3, -R2 ;  /* 0x80000003ff027210 */ /* 0x000fe40007ffe802 */
[----:B------:R-:W-:Y:S02]  /*ef50*/  SHF.R.S32.HI R31, RZ, 0x1f, R30 ;  /* 0x0000001fff1f7819 */ /* 0x000fe4000001141e */
[----:B------:R-:W-:Y:S01]  /*ef60*/  LOP3.LUT R33, R36, R33, R3, 0xfe, !PT ;  /* 0x0000002124217212 */ /* 0x000fe200078efe03 */
[----:B------:R-:W-:Y:S02]  /*ef70*/  IMAD R32, R32, -0x40, R2 ;  /* 0xffffffc020207824 */ /* 0x000fe400078e0202 */
[----:B------:R-:W-:Y:S02]  /*ef80*/  IMAD.SHL.U32 R2, R26, 0x100, RZ ;  /* 0x000001001a027824 */ /* 0x000fe400078e00ff */
[----:B------:R-:W-:-:S03]  /*ef90*/  IMAD.WIDE.U32 R24, R24, UR10, R30 ;  /* 0x0000000a18187c25 */ /* 0x000fc6000f8e001e */
[C---:B------:R-:W-:Y:S02]  /*efa0*/  IADD3 R32, -R2.reuse, UR6, R32 ;  /* 0x0000000602207c10 */ /* 0x040fe4000fffe120 */
[----:B------:R-:W-:Y:S01]  /*efb0*/  ISETP.GE.OR P1, PT, R2, UR6, P1 ;  /* 0x0000000602007c0c */ /* 0x000fe20008f26670 */
[----:B------:R-:W-:-:S04]  /*efc0*/  UIMAD.WIDE.U32 UR6, UR8, -0x33333333, URZ ;  /* 0xcccccccd080678a5 */ /* 0x000fc8000f8e003f */
[----:B------:R-:W-:Y:S02]  /*efd0*/  USHF.R.U32.HI UR6, URZ, 0x2, UR7 ;  /* 0x000000023f067899 */ /* 0x000fe40008011607 */
[----:B------:R-:W-:Y:S02]  /*efe0*/  UIMAD UR7, UR10, UR15, UR5 ;  /* 0x0000000f0a0772a4 */ /* 0x000fe4000f8e0205 */
[----:B------:R-:W-:-:S04]  /*eff0*/  USEL UR5, URZ, 0x1, !UP0 ;  /* 0x000000013f057887 */ /* 0x000fc8000c000000 */
[----:B------:R-:W-:Y:S01]  /*f000*/  ULOP3.LUT UR4, UR4, UR5, URZ, 0x3c, !UPT ;  /* 0x0000000504047292 */ /* 0x000fe2000f8e3c3f */
[----:B------:R-:W-:Y:S01]  /*f010*/  VIADD R25, R25, UR7 ;  /* 0x0000000719197c36 */ /* 0x000fe20008000000 */
[----:B------:R-:W-:Y:S02]  /*f020*/  UIMAD UR5, UR6, -0x5, UR8 ;  /* 0xfffffffb060578a4 */ /* 0x000fe4000f8e0208 */
[----:B------:R-:W-:Y:S01]  /*f030*/  @UP1 ULOP3.LUT UR4, UR4, 0x1, UR6, 0x78, !UPT ;  /* 0x0000000104041892 */ /* 0x000fe2000f8e7806 */
[----:B------:R-:W-:Y:S11]  /*f040*/  @P1 BRA `(.L_x_37) ;  /* 0x0000012400bc1947 */ /* 0x000ff60003800000 */
[----:B------:R-:W0:Y:S01]  /*f050*/  LDC.64 R26, c[0x0][0x5c8] ;  /* 0x00017200ff1a7b82 */ /* 0x000e220000000a00 */
[----:B------:R-:W-:Y:S01]  /*f060*/  ULDC.64 UR6, c[0x0][0x5c0] ;  /* 0x0001700000067ab9 */ /* 0x000fe20000000a00 */
[----:B------:R-:W-:Y:S01]  /*f070*/  BSSY B0, `(.L_x_37) ;  /* 0x000126c000007945 */ /* 0x000fe20003800000 */
[-C--:B0-----:R-:W-:Y:S01]  /*f080*/  IMAD R2, R37, R26.reuse, RZ ;  /* 0x0000001a25027224 */ /* 0x081fe200078e02ff */
[----:B------:R-:W-:Y:S01]  /*f090*/  SHF.L.U64.HI R34, R26, 0x3, R27 ;  /* 0x000000031a227819 */ /* 0x000fe2000001021b */
[----:B------:R-:W-:-:S04]  /*f0a0*/  IMAD.WIDE.U32 R24, R33, R26, R24 ;  /* 0x0000001a21187225 */ /* 0x000fc800078e0018 */
[----:B------:R-:W-:Y:S01]  /*f0b0*/  IMAD R2, R33, R27, R2 ;  /* 0x0000001b21027224 */ /* 0x000fe200078e0202 */
[C---:B------:R-:W-:Y:S01]  /*f0c0*/  LEA R28, P2, R26.reuse, R24, 0x7 ;  /* 0x000000181a1c7211 */ /* 0x040fe200078438ff */
[----:B------:R-:W-:Y:S02]  /*f0d0*/  IMAD.SHL.U32 R35, R26, 0x8, RZ ;  /* 0x000000081a237824 */ /* 0x000fe400078e00ff */
[----:B------:R-:W-:Y:S01]  /*f0e0*/  IMAD.IADD R25, R25, 0x1, R2 ;  /* 0x0000000119197824 */ /* 0x000fe200078e0202 */
[C---:B------:R-:W-:Y:S02]  /*f0f0*/  IADD3 R2, P1, R24.reuse, UR6, RZ ;  /* 0x0000000618027c10 */ /* 0x040fe4000ff3e0ff */
[----:B------:R-:W-:Y:S02]  /*f100*/  IADD3 R24, P5, P6, R24, UR6, R35 ;  /* 0x0000000618187c10 */ /* 0x000fe4000febe023 */
[----:B------:R-:W-:Y:S02]  /*f110*/  LEA.HI.X R29, R26, R25, R27, 0x7, P2 ;  /* 0x000000191a1d7211 */ /* 0x000fe400010f3c1b */
[----:B------:R-:W-:-:S02]  /*f120*/  IADD3.X R3, R25, UR7, RZ, P1, !PT ;  /* 0x0000000719037c10 */ /* 0x000fc40008ffe4ff */
[--C-:B------:R-:W-:Y:S02]  /*f130*/  IADD3.X R25, R25, UR7, R34.reuse, P5, P6 ;  /* 0x0000000719197c10 */ /* 0x100fe4000afec422 */
[----:B------:R-:W-:Y:S02]  /*f140*/  FSETP.NEU.AND P5, PT, RZ, UR23, PT ;  /* 0x00000017ff007c0b */ /* 0x000fe4000bfad000 */
[C---:B------:R-:W-:Y:S02]  /*f150*/  IADD3 R26, P2, P3, R28.reuse, UR6, R35 ;  /* 0x000000061c1a7c10 */ /* 0x040fe4000fb5e023 */
[----:B------:R-:W-:Y:S02]  /*f160*/  IADD3 R28, P1, R28, UR6, RZ ;  /* 0x000000061c1c7c10 */ /* 0x000fe4000ff3e0ff */
[C---:B------:R-:W-:Y:S02]  /*f170*/  IADD3.X R27, R29.reuse, UR7, R34, P2, P3 ;  /* 0x000000071d1b7c10 */ /* 0x040fe400097e6422 */
[----:B------:R-:W-:-:S05]  /*f180*/  IADD3.X R29, R29, UR7, RZ, P1, !PT ;  /* 0x000000071d1d7c10 */ /* 0x000fca0008ffe4ff */
[----:B------:R-:W-:Y:S05]  /*f190*/  @!P5 BRA `(.L_x_38) ;  /* 0x000000d800fcd947 */ /* 0x000fea0003800000 */
[----:B------:R-:W-:Y:S01]  /*f1a0*/  ULDC.64 UR6, c[0x0][0x5b8] ;  /* 0x00016e0000067ab9 */ /* 0x000fe20000000a00 */
[----:B------:R-:W-:Y:S01]  /*f1b0*/  BSSY B1, `(.L_x_39) ;  /* 0x0000013000017945 */ /* 0x000fe20003800000 */
[----:B------:R-:W-:Y:S01]  /*f1c0*/  IMAD.U32 R34, RZ, RZ, UR6 ;  /* 0x00000006ff227e24 */ /* 0x000fe2000f8e00ff */
[----:B------:R-:W-:-:S03]  /*f1d0*/  UIMAD UR6, UR11, UR6, URZ ;  /* 0x000000060b0672a4 */ /* 0x000fc6000f8e023f */
[----:B------:R-:W-:Y:S01]  /*f1e0*/  IMAD.WIDE.U32 R30, R34, UR10, R30 ;  /* 0x0000000a221e7c25 */ /* 0x000fe2000f8e001e */
[----:B------:R-:W-:-:S03]  /*f1f0*/  UIMAD UR6, UR10, UR7, UR6 ;  /* 0x000000070a0672a4 */ /* 0x000fc6000f8e0206 */
[----:B------:R-:W-:Y:S01]  /*f200*/  IMAD.MOV.U32 R34, RZ, RZ, R30 ;  /* 0x000000ffff227224 */ /* 0x000fe200078e001e */
[----:B------:R-:W-:Y:S02]  /*f210*/  ULDC.64 UR10, c[0x0][0x5a8] ;  /* 0x00016a00000a7ab9 */ /* 0x000fe40000000a00 */
[----:B------:R-:W-:Y:S01]  /*f220*/  VIADD R35, R31, UR6 ;  /* 0x000000061f237c36 */ /* 0x000fe20008000000 */
[----:B------:R-:W-:Y:S02]  /*f230*/  ULDC.64 UR6, c[0x0][0x5b0] ;  /* 0x00016c0000067ab9 */ /* 0x000fe40000000a00 */
[----:B------:R-:W-:Y:S02]  /*f240*/  IMAD R38, R37, UR6, RZ ;  /* 0x0000000625267c24 */ /* 0x000fe4000f8e02ff */
[----:B------:R-:W-:-:S04]  /*f250*/  IMAD.WIDE.U32 R30, R33, UR6, R34 ;  /* 0x00000006211e7c25 */ /* 0x000fc8000f8e0022 */
[----:B------:R-:W-:Y:S01]  /*f260*/  IMAD R38, R33, UR7, R38 ;  /* 0x0000000721267c24 */ /* 0x000fe2000f8e0226 */
[----:B------:R-:W-:-:S04]  /*f270*/  IADD3 R30, P1, R30, UR10, RZ ;  /* 0x0000000a1e1e7c10 */ /* 0x000fc8000ff3e0ff */
[--C-:B------:R-:W-:Y:S02]  /*f280*/  IADD3.X R31, R31, UR11, R38.reuse, P1, !PT ;  /* 0x0000000b1f1f7c10 */ /* 0x100fe40008ffe426 */
[----:B------:R-:W-:Y:S02]  /*f290*/  ISETP.GE.AND P1, PT, R32, 0x1, PT ;  /* 0x000000012000780c */ /* 0x000fe40003f26270 */
[----:B------:R-:W-:Y:S02]  /*f2a0*/  PRMT R38, RZ, 0x7610, R38 ;  /* 0x00007610ff267816 */ /* 0x000fe40000000026 */
[----:B------:R-:W-:-:S13]  /*f2b0*/  ISETP.LT.OR P2, PT, R0, 0x1, !P1 ;  /* 0x000000010000780c */ /* 0x000fda0004f41670 */
[----:B------:R-:W-:Y:S05]  /*f2c0*/  @P2 BRA `(.L_x_40) ;  /* 0x0000000000042947 */ /* 0x000fea0003800000 */
[----:B------:R0:W5:Y:S02]  /*f2d0*/  LDG.E.U8 R38, desc[UR20][R30.64] ;  /* 0x000000141e267981 */ /* 0x000164000c1e1100 */
.L_x_40:
[----:B------:R-:W-:Y:S05]  /*f2e0*/  BSYNC B1 ;  /* 0x0000000000017941 */ /* 0x000fea0003800000 */
.L_x_39:
[----:B-----5:R-:W-:Y:S01]  /*f2f0*/  LOP3.LUT R38, R38, 0xff, RZ, 0xc0, !PT ;  /* 0x000000ff26267812 */ /* 0x020fe200078ec0ff */
[----:B------:R-:W-:Y:S03]  /*f300*/  BSSY B1, `(.L_x_41) ;  /* 0x000000b000017945 */ /* 0x000fe60003800000 */
[----:B------:R-:W-:-:S05]  /*f310*/  F2FP.F16.E5M2.UNPACK_B R38, R38 ;  /* 0x00000026ff26723e */ /* 0x000fca00020004ff */
[----:B------:R-:W-:-:S05]  /*f320*/  HADD2.F32 R38, -RZ, R38.H0_H0 ;  /* 0x20000026ff267230 */ /* 0x000fca0000004100 */
[----:B------:R-:W-:-:S04]  /*f330*/  FMUL R38, R38, UR23 ;  /* 0x0000001726267c20 */ /* 0x000fc80008400000 */
[----:B------:R-:W-:-:S05]  /*f340*/  FFMA R4, R4, UR22, R38 ;  /* 0x0000001604047c23 */ /* 0x000fca0008000026 */
[----:B------:R-:W-:-:S05]  /*f350*/  F2FP.SATFINITE.E5M2.F32.PACK_AB_MERGE_C R4, RZ, R4, RZ ;  /* 0x00000004ff04723e */ /* 0x000fca00048060ff */
[----:B------:R2:W-:Y:S01]  /*f360*/  @!P2 STG.E.U8 desc[UR20][R2.64], R4 ;  /* 0x000000040200a986 */ /* 0x0005e2000c101114 */
[----:B------:R-:W-:Y:S02]  /*f370*/  ISETP.LT.OR P2, PT, R0, 0x2, !P1 ;  /* 0x000000020000780c */ /* 0x000fe40004f41670 */
[----:B--2---:R-:W-:-:S11]  /*f380*/  PRMT R4, RZ, 0x7610, R4 ;  /* 0x00007610ff047816 */ /* 0x004fd60000000004 */
[----:B------:R-:W-:Y:S05]  /*f390*/  @P2 BRA `(.L_x_42) ;  /* 0x0000000000042947 */ /* 0x000fea0003800000 */
[----:B------:R2:W5:Y:S02]  /*f3a0*/  LDG.E.U8 R4, desc[UR20][R30.64+0x1] ;  /* 0x000001141e047981 */ /* 0x000564000c1e1100 */
.L_x_42:
[----:B------:R-:W-:Y:S05]  /*f3b0*/  BSYNC B1 ;  /* 0x0000000000017941 */ /* 0x000fea0003800000 */
.L_x_41:
        /* <DEDUP_REMOVED lines=8> */
[----:B------:R-:W-:-:S05]  /*f440*/  IADD3 R4, P2, R33, 0x8, RZ ;  /* 0x0000000821047810 */ /* 0x000fca0007f5e0ff */
[----:B----4-:R-:W-:-:S04]  /*f450*/  IMAD.X R5, RZ, RZ, R37, P2 ;  /* 0x000000ffff057224 */ /* 0x010fc800010e0625 */
[----:B------:R-:W-:-:S04]  /*f460*/  IMAD R5, R5, UR6, RZ ;  /* 0x0000000605057c24 */ /* 0x000fc8000f8e02ff */
[C---:B------:R-:W-:Y:S02]  /*f470*/  IMAD R38, R4.reuse, UR7, R5 ;  /* 0x0000000704267c24 */ /* 0x040fe4000f8e0205 */
[----:B------:R-:W-:-:S03]  /*f480*/  IMAD.WIDE.U32 R4, R4, UR6, R34 ;  /* 0x0000000604047c25 */ /* 0x000fc6000f8e0022 */
[----:B------:R-:W-:-:S04]  /*f490*/  IADD3 R4, P2, R4, UR10, RZ ;  /* 0x0000000a04047c10 */ /* 0x000fc8000ff5e0ff */
[--C-:B------:R-:W-:Y:S02]  /*f4a0*/  IADD3.X R5, R5, UR11, R38.reuse, P2, !PT ;  /* 0x0000000b05057c10 */ /* 0x100fe400097fe426 */
[----:B------:R-:W-:Y:S02]  /*f4b0*/  ISETP.GE.AND P2, PT, R32, 0x9, PT ;  /* 0x000000092000780c */ /* 0x000fe40003f46270 */
[----:B------:R-:W-:Y:S02]  /*f4c0*/  PRMT R38, RZ, 0x7610, R38 ;  /* 0x00007610ff267816 */ /* 0x000fe40000000026 */
[----:B------:R-:W-:-:S13]  /*f4d0*/  ISETP.LT.OR P3, PT, R0, 0x1, !P2 ;  /* 0x000000010000780c */ /* 0x000fda0005761670 */
[----:B------:R-:W-:Y:S05]  /*f4e0*/  @P3 BRA `(.L_x_44) ;  /* 0x0000000000043947 */ /* 0x000fea0003800000 */
[----:B------:R4:W5:Y:S02]  /*f4f0*/  LDG.E.U8 R38, desc[UR20][R4.64] ;  /* 0x0000001404267981 */ /* 0x000964000c1e1100 */
.L_x_44:
[----:B------:R-:W-:Y:S05]  /*f500*/  BSYNC B1 ;  /* 0x0000000000017941 */ /* 0x000fea0003800000 */
.L_x_43:
        /* <DEDUP_REMOVED lines=9> */
[----:B0-----:R-:W-:-:S11]  /*f5a0*/  PRMT R6, RZ, 0x7610, R6 ;  /* 0x00007610ff067816 */ /* 0x001fd60000000006 */
[----:B------:R-:W-:Y:S05]  /*f5b0*/  @P3 BRA `(.L_x_46) ;  /* 0x0000000000043947 */ /* 0x000fea0003800000 */
[----:B------:R0:W5:Y:S02]  /*f5c0*/  LDG.E.U8 R6, desc[UR20][R4.64+0x1] ;  /* 0x0000011404067981 */ /* 0x000164000c1e1100 */
.L_x_46:
[----:B------:R-:W-:Y:S05]  /*f5d0*/  BSYNC B1 ;  /* 0x0000000000017941 */ /* 0x000fea0003800000 */
.L_x_45:
[----:B-----5:R-:W-:Y:S01]  /*f5e0*/  LOP3.LUT R6, R6, 0xff, RZ, 0xc0, !PT ;  /* 0x000000ff06067812 */ /* 0x020fe200078ec0ff */
[----:B------:R-:W-:Y:S01]  /*f5f0*/  BSSY B1, `(.L_x_47) ;  /* 0x000000b000017945 */ /* 0x000fe20003800000 */
[----:B------:R-:W-:Y:S02]  /*f600*/  ISETP.LT.OR P5, PT, R0, 0x9, !P1 ;  /* 0x000000090000780c */ /* 0x000fe40004fa1670 */
[----:B------:R-:W-:-:S05]  /*f610*/  F2FP.F16.E5M2.UNPACK_B R6, R6 ;  /* 0x00000006ff06723e */ /* 0x000fca00020004ff */
[----:B------:R-:W-:-:S05]  /*f620*/  HADD2.F32 R6, -RZ, R6.H0_H0 ;  /* 0x20000006ff067230 */ /* 0x000fca0000004100 */
[----:B------:R-:W-:-:S04]  /*f630*/  FMUL R6, R6, UR23 ;  /* 0x0000001706067c20 */ /* 0x000fc80008400000 */
[--C-:B------:R-:W-:Y:S01]  /*f640*/  FFMA R7, R7, UR22, R6.reuse ;  /* 0x0000001607077c23 */ /* 0x100fe20008000006 */
[----:B------:R-:W-:-:S04]  /*f650*/  PRMT R6, RZ, 0x7610, R6 ;  /* 0x00007610ff067816 */ /* 0x000fc80000000006 */
[----:B------:R-:W-:-:S05]  /*f660*/  F2FP.SATFINITE.E5M2.F32.PACK_AB_MERGE_C R7, RZ, R7, RZ ;  /* 0x00000007ff07723e */ /* 0x000fca00048060ff */
[----:B------:R0:W-:Y:S01]  /*f670*/  @!P3 STG.E.U8 desc[UR20][R24.64+0x1], R7 ;  /* 0x000001071800b986 */ /* 0x0001e2000c101114 */
[----:B------:R-:W-:Y:S05]  /*f680*/  @P5 BRA `(.L_x_48) ;  /* 0x0000000000045947 */ /* 0x000fea0003800000 */
[----:B------:R0:W5:Y:S02]  /*f690*/  LDG.E.U8 R6, desc[UR20][R30.64+0x8] ;  /* 0x000008141e067981 */ /* 0x000164000c1e1100 */
.L_x_48:
[----:B------:R-:W-:Y:S05]  /*f6a0*/  BSYNC B1 ;  /* 0x0000000000017941 */ /* 0x000fea0003800000 */
.L_x_47:
        /* <DEDUP_REMOVED lines=12> */
.L_x_50:
[----:B------:R-:W-:Y:S05]  /*f770*/  BSYNC B1 ;  /* 0x0000000000017941 */ /* 0x000fea0003800000 */
.L_x_49:
        /* <DEDUP_REMOVED lines=12> */
.L_x_52:
[----:B------:R-:W-:Y:S05]  /*f840*/  BSYNC B1 ;  /* 0x0000000000017941 */ /* 0x000fea0003800000 */
.L_x_51:
        /* <DEDUP_REMOVED lines=12> */
.L_x_54:
[----:B------:R-:W-:Y:S05]  /*f910*/  BSYNC B1 ;  /* 0x0000000000017941 */ /* 0x000fea0003800000 */
.L_x_53:
        /* <DEDUP_REMOVED lines=12> */
.L_x_56:
[----:B------:R-:W-:Y:S05]  /*f9e0*/  BSYNC B1 ;  /* 0x0000000000017941 */ /* 0x000fea0003800000 */
.L_x_55:
        /* <DEDUP_REMOVED lines=12> */
.L_x_58:
[----:B------:R-:W-:Y:S05]  /*fab0*/  BSYNC B1 ;  /* 0x0000000000017941 */ /* 0x000fea0003800000 */
.L_x_57:
        /* <DEDUP_REMOVED lines=12> */
.L_x_60:
[----:B------:R-:W-:Y:S05]  /*fb80*/  BSYNC B1 ;  /* 0x0000000000017941 */ /* 0x000fea0003800000 */
.L_x_59:
        /* <DEDUP_REMOVED lines=12> */
.L_x_62:
[----:B------:R-:W-:Y:S05]  /*fc50*/  BSYNC B1 ;  /* 0x0000000000017941 */ /* 0x000fea0003800000 */
.L_x_61:
        /* <DEDUP_REMOVED lines=12> */
.L_x_64:
[----:B------:R-:W-:Y:S05]  /*fd20*/  BSYNC B1 ;  /* 0x0000000000017941 */ /* 0x000fea0003800000 */
.L_x_63:
        /* <DEDUP_REMOVED lines=12> */
.L_x_66:
[----:B------:R-:W-:Y:S05]  /*fdf0*/  BSYNC B1 ;  /* 0x0000000000017941 */ /* 0x000fea0003800000 */
.L_x_65:
        /* <DEDUP_REMOVED lines=12> */
.L_x_68:
[----:B------:R-:W-:Y:S05]  /*fec0*/  BSYNC B1 ;  /* 0x0000000000017941 */ /* 0x000fea0003800000 */
.L_x_67:
        /* <DEDUP_REMOVED lines=12> */
.L_x_70:
[----:B------:R-:W-:Y:S05]  /*ff90*/  BSYNC B1 ;  /* 0x0000000000017941 */ /* 0x000fea0003800000 */
.L_x_69:
        /* <DEDUP_REMOVED lines=12> */
.L_x_72:
[----:B------:R-:W-:Y:S05]  /*10060*/  BSYNC B1 ;  /* 0x0000000000017941 */ /* 0x000fea0003800000 */
.L_x_71:
        /* <DEDUP_REMOVED lines=12> */
.L_x_74:
[----:B------:R-:W-:Y:S05]  /*10130*/  BSYNC B1 ;  /* 0x0000000000017941 */ /* 0x000fea0003800000 */
.L_x_73:
        /* <DEDUP_REMOVED lines=12> */
.L_x_76:
[----:B------:R-:W-:Y:S05]  /*10200*/  BSYNC B1 ;  /* 0x0000000000017941 */ /* 0x000fea0003800000 */
.L_x_75:
        /* <DEDUP_REMOVED lines=12> */
.L_x_78:
[----:B------:R-:W-:Y:S05]  /*102d0*/  BSYNC B1 ;  /* 0x0000000000017941 */ /* 0x000fea0003800000 */
.L_x_77:
        /* <DEDUP_REMOVED lines=12> */
.L_x_80:
[----:B------:R-:W-:Y:S05]  /*103a0*/  BSYNC B1 ;  /* 0x0000000000017941 */ /* 0x000fea0003800000 */
.L_x_79:
        /* <DEDUP_REMOVED lines=12> */
.L_x_82:
[----:B------:R-:W-:Y:S05]  /*10470*/  BSYNC B1 ;  /* 0x0000000000017941 */ /* 0x000fea0003800000 */
.L_x_81:
        /* <DEDUP_REMOVED lines=12> */
.L_x_84:
[----:B------:R-:W-:Y:S05]  /*10540*/  BSYNC B1 ;  /* 0x0000000000017941 */ /* 0x000fea0003800000 */
.L_x_83:
        /* <DEDUP_REMOVED lines=12> */
.L_x_86:
[----:B------:R-:W-:Y:S05]  /*10610*/  BSYNC B1 ;  /* 0x0000000000017941 */ /* 0x000fea0003800000 */
.L_x_85:
        /* <DEDUP_REMOVED lines=12> */
.L_x_88:
[----:B------:R-:W-:Y:S05]  /*106e0*/  BSYNC B1 ;  /* 0x0000000000017941 */ /* 0x000fea0003800000 */
.L_x_87:
        /* <DEDUP_REMOVED lines=12> */
.L_x_90:
[----:B------:R-:W-:Y:S05]  /*107b0*/  BSYNC B1 ;  /* 0x0000000000017941 */ /* 0x000fea0003800000 */
.L_x_89:
        /* <DEDUP_REMOVED lines=12> */
.L_x_92:
[----:B------:R-:W-:Y:S05]  /*10880*/  BSYNC B1 ;  /* 0x0000000000017941 */ /* 0x000fea0003800000 */
.L_x_91:
        /* <DEDUP_REMOVED lines=12> */
.L_x_94:
[----:B------:R-:W-:Y:S05]  /*10950*/  BSYNC B1 ;  /* 0x0000000000017941 */ /* 0x000fea0003800000 */
.L_x_93:
        /* <DEDUP_REMOVED lines=12> */
.L_x_96:
[----:B------:R-:W-:Y:S05]  /*10a20*/  BSYNC B1 ;  /* 0x0000000000017941 */ /* 0x000fea0003800000 */
.L_x_95:
        /* <DEDUP_REMOVED lines=12> */
.L_x_98:
[----:B------:R-:W-:Y:S05]  /*10af0*/  BSYNC B1 ;  /* 0x0000000000017941 */ /* 0x000fea0003800000 */
.L_x_97:
        /* <DEDUP_REMOVED lines=12> */
.L_x_100:
[----:B------:R-:W-:Y:S05]  /*10bc0*/  BSYNC B1 ;  /* 0x0000000000017941 */ /* 0x000fea0003800000 */
.L_x_99:
        /* <DEDUP_REMOVED lines=12> */
.L_x_102:
[----:B------:R-:W-:Y:S05]  /*10c90*/  BSYNC B1 ;  /* 0x0000000000017941 */ /* 0x000fea0003800000 */
.L_x_101:
        /* <DEDUP_REMOVED lines=12> */
.L_x_104:
[----:B------:R-:W-:Y:S05]  /*10d60*/  BSYNC B1 ;  /* 0x0000000000017941 */ /* 0x000fea0003800000 */
.L_x_103:
        /* <DEDUP_REMOVED lines=12> */
.L_x_106:
[----:B------:R-:W-:Y:S05]  /*10e30*/  BSYNC B1 ;  /* 0x0000000000017941 */ /* 0x000fea0003800000 */
.L_x_105:
        /* <DEDUP_REMOVED lines=12> */
.L_x_108:
[----:B------:R-:W-:Y:S05]  /*10f00*/  BSYNC B1 ;  /* 0x0000000000017941 */ /* 0x000fea0003800000 */
.L_x_107:
        /* <DEDUP_REMOVED lines=12> */
.L_x_110:
[----:B------:R-:W-:Y:S05]  /*10fd0*/  BSYNC B1 ;  /* 0x0000000000017941 */ /* 0x000fea0003800000 */
.L_x_109:
        /* <DEDUP_REMOVED lines=12> */
.L_x_112:
[----:B------:R-:W-:Y:S05]  /*110a0*/  BSYNC B1 ;  /* 0x0000000000017941 */ /* 0x000fea0003800000 */
.L_x_111:
        /* <DEDUP_REMOVED lines=12> */
.L_x_114:
[----:B------:R-:W-:Y:S05]  /*11170*/  BSYNC B1 ;  /* 0x0000000000017941 */ /* 0x000fea0003800000 */
.L_x_113:
        /* <DEDUP_REMOVED lines=12> */
.L_x_116:
[----:B------:R-:W-:Y:S05]  /*11240*/  BSYNC B1 ;  /* 0x0000000000017941 */ /* 0x000fea0003800000 */
.L_x_115:
        /* <DEDUP_REMOVED lines=12> */
.L_x_118:
[----:B------:R-:W-:Y:S05]  /*11310*/  BSYNC B1 ;  /* 0x0000000000017941 */ /* 0x000fea0003800000 */
.L_x_117:
        /* <DEDUP_REMOVED lines=12> */
.L_x_120:
[----:B------:R-:W-:Y:S05]  /*113e0*/  BSYNC B1 ;  /* 0x0000000000017941 */ /* 0x000fea0003800000 */
.L_x_119:
        /* <DEDUP_REMOVED lines=12> */
.L_x_122:
[----:B------:R-:W-:Y:S05]  /*114b0*/  BSYNC B1 ;  /* 0x0000000000017941 */ /* 0x000fea0003800000 */
.L_x_121:
[----:B-----5:R-:W-:Y:S01]  /*114c0*/  LOP3.LUT R6, R6, 0xff, RZ, 0xc0, !PT ;  /* 0x000000ff06067812 */ /* 0x020fe200078ec0ff */
[----:B------:R-:W-:Y:S01]  /*114d0*/  BSSY B1, `(.L_x_123) ;  /* 0x000000b000017945 */ /* 0x000fe20003800000 */
[----:B------:R-:W-:Y:S02]  /*114e0*/  ISETP.LT.OR P5, PT, R0, 0x51, !P2 ;  /* 0x000000510000780c */ /* 0x000fe400057a1670 */
[----:B------:R-:W-:-:S05]  /*114f0*/  F2FP.F16.E5M2.UNPACK_B R6, R6 ;  /* 0x00000006ff06723e */ /* 0x000fca00020004ff */
[----:B------:R-:W-:-:S05]  /*11500*/  HADD2.F32 R6, -RZ, R6.H0_H0 ;  /* 0x20000006ff067230 */ /* 0x000fca0000004100 */
[----:B------:R-:W-:-:S04]  /*11510*/  FMUL R6, R6, UR23 ;  /* 0x0000001706067c20 */ /* 0x000fc80008400000 */
[----:B------:R-:W-:-:S05]  /*11520*/  FFMA R6, R173, UR22, R6 ;  /* 0x00000016ad067c23 */ /* 0x000fca0008000006 */
[----:B0-----:R-:W-:Y:S02]  /*11530*/  F2FP.SATFINITE.E5M2.F32.PACK_AB_MERGE_C R7, RZ, R6, RZ ;  /* 0x00000006ff07723e */ /* 0x001fe400048060ff */
[----:B------:R-:W-:-:S03]  /*11540*/  PRMT R6, RZ, 0x7610, R6 ;  /* 0x00007610ff067816 */ /* 0x000fc60000000006 */
[----:B------:R0:W-:Y:S01]  /*11550*/  @!P3 STG.E.U8 desc[UR20][R2.64+0x51], R7 ;  /* 0x000051070200b986 */ /* 0x0001e2000c101114 */
[----:B------:R-:W-:Y:S05]  /*11560*/  @P5 BRA `(.L_x_124) ;  /* 0x0000000000045947 */ /* 0x000fea0003800000 */
[----:B------:R0:W5:Y:S02]  /*11570*/  LDG.E.U8 R6, desc[UR20][R4.64+0x50] ;  /* 0x0000501404067981 */ /* 0x000164000c1e1100 */
.L_x_124:
[----:B------:R-:W-:Y:S05]  /*11580*/  BSYNC B1 ;  /* 0x0000000000017941 */ /* 0x000fea0003800000 */
.L_x_123:
        /* <DEDUP_REMOVED lines=12> */
.L_x_126:
[----:B------:R-:W-:Y:S05]  /*11650*/  BSYNC B1 ;  /* 0x0000000000017941 */ /* 0x000fea0003800000 */
.L_x_125:
        /* <DEDUP_REMOVED lines=12> */
.L_x_128:
[----:B------:R-:W-:Y:S05]  /*11720*/  BSYNC B1 ;  /* 0x0000000000017941 */ /* 0x000fea0003800000 */
.L_x_127:
[----:B-----5:R-:W-:Y:S01]  /*11730*/  LOP3.LUT R6, R6, 0xff, RZ, 0xc0, !PT ;  /* 0x000000ff06067812 */ /* 0x020fe200078ec0ff */
[----:B------:R-:W-:Y:S01]  /*11740*/  BSSY B1, `(.L_x_129) ;  /* 0x000000b000017945 */ /* 0x000fe20003800000 */
[----:B------:R-:W-:Y:S02]  /*11750*/  ISETP.LT.OR P3, PT, R0, 0x5a, !P1 ;  /* 0x0000005a0000780c */ /* 0x000fe40004f61670 */
[----:B------:R-:W-:-:S05]  /*11760*/  F2FP.F16.E5M2.UNPACK_B R6, R6 ;  /* 0x00000006ff06723e */ /* 0x000fca00020004ff */
[----:B------:R-:W-:-:S05]  /*11770*/  HADD2.F32 R6, -RZ, R6.H0_H0 ;  /* 0x20000006ff067230 */ /* 0x000fca0000004100 */
[----:B0-----:R-:W-:Y:S01]  /*11780*/  FMUL R7, R6, UR23 ;  /* 0x0000001706077c20 */ /* 0x001fe20008400000 */
[----:B------:R-:W-:-:S03]  /*11790*/  PRMT R6, RZ, 0x7610, R6 ;  /* 0x00007610ff067816 */ /* 0x000fc60000000006 */
[----:B------:R-:W-:-:S05]  /*117a0*/  FFMA R7, R176, UR22, R7 ;  /* 0x00000016b0077c23 */ /* 0x000fca0008000007 */
[----:B------:R-:W-:-:S05]  /*117b0*/  F2FP.SATFINITE.E5M2.F32.PACK_AB_MERGE_C R7, RZ, R7, RZ ;  /* 0x00000007ff07723e */ /* 0x000fca00048060ff */
[----:B------:R0:W-:Y:S01]  /*117c0*/  @!P5 STG.E.U8 desc[UR20][R2.64+0x58], R7 ;  /* 0x000058070200d986 */ /* 0x0001e2000c101114 */
[----:B------:R-:W-:Y:S05]  /*117d0*/  @P3 BRA `(.L_x_130) ;  /* 0x0000000000043947 */ /* 0x000fea0003800000 */
[----:B------:R0:W5:Y:S02]  /*117e0*/  LDG.E.U8 R6, desc[UR20][R30.64+0x59] ;  /* 0x000059141e067981 */ /* 0x000164000c1e1100 */
.L_x_130:
[----:B------:R-:W-:Y:S05]  /*117f0*/  BSYNC B1 ;  /* 0x0000000000017941 */ /* 0x000fea0003800000 */
.L_x_129:
        /* <DEDUP_REMOVED lines=12> */
.L_x_132:
[----:B------:R-:W-:Y:S05]  /*118c0*/  BSYNC B1 ;  /* 0x0000000000017941 */ /* 0x000fea0003800000 */
.L_x_131:
        /* <DEDUP_REMOVED lines=12> */
.L_x_134:
[----:B------:R-:W-:Y:S05]  /*11990*/  BSYNC B1 ;  /* 0x0000000000017941 */ /* 0x000fea0003800000 */
.L_x_133:
        /* <DEDUP_REMOVED lines=12> */
.L_x_136:
[----:B------:R-:W-:Y:S05]  /*11a60*/  BSYNC B1 ;  /* 0x0000000000017941 */ /* 0x000fea0003800000 */
.L_x_135:
        /* <DEDUP_REMOVED lines=12> */
.L_x_138:
[----:B------:R-:W-:Y:S05]  /*11b30*/  BSYNC B1 ;  /* 0x0000000000017941 */ /* 0x000fea0003800000 */
.L_x_137:
        /* <DEDUP_REMOVED lines=12> */
.L_x_140:
[----:B------:R-:W-:Y:S05]  /*11c00*/  BSYNC B1 ;  /* 0x0000000000017941 */ /* 0x000fea0003800000 */
.L_x_139:
        /* <DEDUP_REMOVED lines=12> */
.L_x_142:
[----:B------:R-:W-:Y:S05]  /*11cd0*/  BSYNC B1 ;  /* 0x0000000000017941 */ /* 0x000fea0003800000 */
.L_x_141:
        /* <DEDUP_REMOVED lines=12> */
.L_x_144:
[----:B------:R-:W-:Y:S05]  /*11da0*/  BSYNC B1 ;  /* 0x0000000000017941 */ /* 0x000fea0003800000 */
.L_x_143:
        /* <DEDUP_REMOVED lines=12> */
.L_x_146:
[----:B------:R-:W-:Y:S05]  /*11e70*/  BSYNC B1 ;  /* 0x0000000000017941 */ /* 0x000fea0003800000 */
.L_x_145:
        /* <DEDUP_REMOVED lines=12> */
.L_x_148:
[----:B------:R-:W-:Y:S05]  /*11f40*/  BSYNC B1 ;  /* 0x0000000000017941 */ /* 0x000fea0003800000 */
.L_x_147:
        /* <DEDUP_REMOVED lines=12> */
.L_x_150:
[----:B------:R-:W-:Y:S05]  /*12010*/  BSYNC B1 ;  /* 0x0000000000017941 */ /* 0x000fea0003800000 */
.L_x_149:
        /* <DEDUP_REMOVED lines=12> */
.L_x_152:
[----:B------:R-:W-:Y:S05]  /*120e0*/  BSYNC B1 ;  /* 0x0000000000017941 */ /* 0x000fea0003800000 */
.L_x_151:
        /* <DEDUP_REMOVED lines=12> */
.L_x_154:
[----:B------:R-:W-:Y:S05]  /*121b0*/  BSYNC B1 ;  /* 0x0000000000017941 */ /* 0x000fea0003800000 */
.L_x_153:
        /* <DEDUP_REMOVED lines=12> */
.L_x_156:
[----:B------:R-:W-:Y:S05]  /*12280*/  BSYNC B1 ;  /* 0x0000000000017941 */ /* 0x000fea0003800000 */
.L_x_155:
        /* <DEDUP_REMOVED lines=12> */
.L_x_158:
[----:B------:R-:W-:Y:S05]  /*12350*/  BSYNC B1 ;  /* 0x0000000000017941 */ /* 0x000fea0003800000 */
.L_x_157:
        /* <DEDUP_REMOVED lines=12> */
.L_x_160:
[----:B------:R-:W-:Y:S05]  /*12420*/  BSYNC B1 ;  /* 0x0000000000017941 */ /* 0x000fea0003800000 */
.L_x_159:
        /* <DEDUP_REMOVED lines=12> */
.L_x_162:
[----:B------:R-:W-:Y:S05]  /*124f0*/  BSYNC B1 ;  /* 0x0000000000017941 */ /* 0x000fea0003800000 */
.L_x_161:
        /* <DEDUP_REMOVED lines=12> */
.L_x_164:
[----:B------:R-:W-:Y:S05]  /*125c0*/  BSYNC B1 ;  /* 0x0000000000017941 */ /* 0x000fea0003800000 */
.L_x_163:
        /* <DEDUP_REMOVED lines=12> */
.L_x_166:
[----:B------:R-:W-:Y:S05]  /*12690*/  BSYNC B1 ;  /* 0x0000000000017941 */ /* 0x000fea0003800000 */
.L_x_165:
        /* <DEDUP_REMOVED lines=12> */
.L_x_168:
[----:B------:R-:W-:Y:S05]  /*12760*/  BSYNC B1 ;  /* 0x0000000000017941 */ /* 0x000fea0003800000 */
.L_x_167:
        /* <DEDUP_REMOVED lines=12> */
.L_x_170:
[----:B------:R-:W-:Y:S05]  /*12830*/  BSYNC B1 ;  /* 0x0000000000017941 */ /* 0x000fea0003800000 */
.L_x_169:
        /* <DEDUP_REMOVED lines=12> */
.L_x_172:
[----:B------:R-:W-:Y:S05]  /*12900*/  BSYNC B1 ;  /* 0x0000000000017941 */ /* 0x000fea0003800000 */
.L_x_171:
        /* <DEDUP_REMOVED lines=12> */
.L_x_174:
[----:B------:R-:W-:Y:S05]  /*129d0*/  BSYNC B1 ;  /* 0x0000000000017941 */ /* 0x000fea0003800000 */
.L_x_173:
        /* <DEDUP_REMOVED lines=12> */
.L_x_176:
[----:B------:R-:W-:Y:S05]  /*12aa0*/  BSYNC B1 ;  /* 0x0000000000017941 */ /* 0x000fea0003800000 */
.L_x_175:
        /* <DEDUP_REMOVED lines=12> */
.L_x_178:
[----:B------:R-:W-:Y:S05]  /*12b70*/  BSYNC B1 ;  /* 0x0000000000017941 */ /* 0x000fea0003800000 */
.L_x_177:
        /* <DEDUP_REMOVED lines=12> */
.L_x_180:
[----:B------:R-:W-:Y:S05]  /*12c40*/  BSYNC B1 ;  /* 0x0000000000017941 */ /* 0x000fea0003800000 */
.L_x_179:
        /* <DEDUP_REMOVED lines=12> */
.L_x_182:
[----:B------:R-:W-:Y:S05]  /*12d10*/  BSYNC B1 ;  /* 0x0000000000017941 */ /* 0x000fea0003800000 */
.L_x_181:
        /* <DEDUP_REMOVED lines=12> */
.L_x_184:
[----:B------:R-:W-:Y:S05]  /*12de0*/  BSYNC B1 ;  /* 0x0000000000017941 */ /* 0x000fea0003800000 */
.L_x_183:
        /* <DEDUP_REMOVED lines=12> */
.L_x_186:
[----:B------:R-:W-:Y:S05]  /*12eb0*/  BSYNC B1 ;  /* 0x0000000000017941 */ /* 0x000fea0003800000 */
.L_x_185:
        /* <DEDUP_REMOVED lines=12> */
.L_x_188:
[----:B------:R-:W-:Y:S05]  /*12f80*/  BSYNC B1 ;  /* 0x0000000000017941 */ /* 0x000fea0003800000 */
.L_x_187:
        /* <DEDUP_REMOVED lines=12> */
.L_x_190:
[----:B------:R-:W-:Y:S05]  /*13050*/  BSYNC B1 ;  /* 0x0000000000017941 */ /* 0x000fea0003800000 */
.L_x_189:
        /* <DEDUP_REMOVED lines=12> */
.L_x_192:
[----:B------:R-:W-:Y:S05]  /*13120*/  BSYNC B1 ;  /* 0x0000000000017941 */ /* 0x000fea0003800000 */
.L_x_191:
        /* <DEDUP_REMOVED lines=12> */
.L_x_194:
[----:B------:R-:W-:Y:S05]  /*131f0*/  BSYNC B1 ;  /* 0x0000000000017941 */ /* 0x000fea0003800000 */
.L_x_193:
        /* <DEDUP_REMOVED lines=12> */
.L_x_196:
[----:B------:R-:W-:Y:S05]  /*132c0*/  BSYNC B1 ;  /* 0x0000000000017941 */ /* 0x000fea0003800000 */
.L_x_195:
        /* <DEDUP_REMOVED lines=12> */
.L_x_198:
[----:B------:R-:W-:Y:S05]  /*13390*/  BSYNC B1 ;  /* 0x0000000000017941 */ /* 0x000fea0003800000 */
.L_x_197:
        /* <DEDUP_REMOVED lines=12> */
.L_x_200:
[----:B------:R-:W-:Y:S05]  /*13460*/  BSYNC B1 ;  /* 0x0000000000017941 */ /* 0x000fea0003800000 */
.L_x_199:
        /* <DEDUP_REMOVED lines=12> */
.L_x_202:
[----:B------:R-:W-:Y:S05]  /*13530*/  BSYNC B1 ;  /* 0x0000000000017941 */ /* 0x000fea0003800000 */
.L_x_201:
        /* <DEDUP_REMOVED lines=12> */
.L_x_204:
[----:B------:R-:W-:Y:S05]  /*13600*/  BSYNC B1 ;  /* 0x0000000000017941 */ /* 0x000fea0003800000 */
.L_x_203:
        /* <DEDUP_REMOVED lines=12> */
.L_x_206:
[----:B------:R-:W-:Y:S05]  /*136d0*/  BSYNC B1 ;  /* 0x0000000000017941 */ /* 0x000fea0003800000 */
.L_x_205:
        /* <DEDUP_REMOVED lines=12> */
.L_x_208:
[----:B------:R-:W-:Y:S05]  /*137a0*/  BSYNC B1 ;  /* 0x0000000000017941 */ /* 0x000fea0003800000 */
.L_x_207:
        /* <DEDUP_REMOVED lines=12> */
.L_x_210:
[----:B------:R-:W-:Y:S05]  /*13870*/  BSYNC B1 ;  /* 0x0000000000017941 */ /* 0x000fea0003800000 */
.L_x_209:
        /* <DEDUP_REMOVED lines=12> */
.L_x_212:
[----:B------:R-:W-:Y:S05]  /*13940*/  BSYNC B1 ;  /* 0x0000000000017941 */ /* 0x000fea0003800000 */
.L_x_211:
        /* <DEDUP_REMOVED lines=12> */
.L_x_214:
[----:B------:R-:W-:Y:S05]  /*13a10*/  BSYNC B1 ;  /* 0x0000000000017941 */ /* 0x000fea0003800000 */
.L_x_213:
        /* <DEDUP_REMOVED lines=12> */
.L_x_216:
[----:B------:R-:W-:Y:S05]  /*13ae0*/  BSYNC B1 ;  /* 0x0000000000017941 */ /* 0x000fea0003800000 */
.L_x_215:
        /* <DEDUP_REMOVED lines=12> */
.L_x_218:
[----:B------:R-:W-:Y:S05]  /*13bb0*/  BSYNC B1 ;  /* 0x0000000000017941 */ /* 0x000fea0003800000 */
.L_x_217:
        /* <DEDUP_REMOVED lines=12> */
.L_x_220:
[----:B------:R-:W-:Y:S05]  /*13c80*/  BSYNC B1 ;  /* 0x0000000000017941 */ /* 0x000fea0003800000 */
.L_x_219:
        /* <DEDUP_REMOVED lines=12> */
.L_x_222:
[----:B------:R-:W-:Y:S05]  /*13d50*/  BSYNC B1 ;  /* 0x0000000000017941 */ /* 0x000fea0003800000 */
.L_x_221:
        /* <DEDUP_REMOVED lines=12> */
.L_x_224:
[----:B------:R-:W-:Y:S05]  /*13e20*/  BSYNC B1 ;  /* 0x0000000000017941 */ /* 0x000fea0003800000 */
.L_x_223:
        /* <DEDUP_REMOVED lines=12> */
.L_x_226:
[----:B------:R-:W-:Y:S05]  /*13ef0*/  BSYNC B1 ;  /* 0x0000000000017941 */ /* 0x000fea0003800000 */
.L_x_225:
        /* <DEDUP_REMOVED lines=12> */
.L_x_228:
[----:B------:R-:W-:Y:S05]  /*13fc0*/  BSYNC B1 ;  /* 0x0000000000017941 */ /* 0x000fea0003800000 */
.L_x_227:
        /* <DEDUP_REMOVED lines=12> */
.L_x_230:
[----:B------:R-:W-:Y:S05]  /*14090*/  BSYNC B1 ;  /* 0x0000000000017941 */ /* 0x000fea0003800000 */
.L_x_229:
        /* <DEDUP_REMOVED lines=12> */
.L_x_232:
[----:B------:R-:W-:Y:S05]  /*14160*/  BSYNC B1 ;  /* 0x0000000000017941 */ /* 0x000fea0003800000 */
.L_x_231:
        /* <DEDUP_REMOVED lines=12> */
.L_x_234:
[----:B------:R-:W-:Y:S05]  /*14230*/  BSYNC B1 ;  /* 0x0000000000017941 */ /* 0x000fea0003800000 */
.L_x_233:
        /* <DEDUP_REMOVED lines=12> */
.L_x_236:
[----:B------:R-:W-:Y:S05]  /*14300*/  BSYNC B1 ;  /* 0x0000000000017941 */ /* 0x000fea0003800000 */
.L_x_235:
        /* <DEDUP_REMOVED lines=12> */
.L_x_238:
[----:B------:R-:W-:Y:S05]  /*143d0*/  BSYNC B1 ;  /* 0x0000000000017941 */ /* 0x000fea0003800000 */
.L_x_237:
        /* <DEDUP_REMOVED lines=12> */
.L_x_240:
[----:B------:R-:W-:Y:S05]  /*144a0*/  BSYNC B1 ;  /* 0x0000000000017941 */ /* 0x000fea0003800000 */
.L_x_239:
        /* <DEDUP_REMOVED lines=12> */
.L_x_242:
[----:B------:R-:W-:Y:S05]  /*14570*/  BSYNC B1 ;  /* 0x0000000000017941 */ /* 0x000fea0003800000 */
.L_x_241:
        /* <DEDUP_REMOVED lines=12> */
.L_x_244:
[----:B------:R-:W-:Y:S05]  /*14640*/  BSYNC B1 ;  /* 0x0000000000017941 */ /* 0x000fea0003800000 */
.L_x_243:
        /* <DEDUP_REMOVED lines=12> */
.L_x_246:
[----:B------:R-:W-:Y:S05]  /*14710*/  BSYNC B1 ;  /* 0x0000000000017941 */ /* 0x000fea0003800000 */
.L_x_245:
        /* <DEDUP_REMOVED lines=12> */
.L_x_248:
[----:B------:R-:W-:Y:S05]  /*147e0*/  BSYNC B1 ;  /* 0x0000000000017941 */ /* 0x000fea0003800000 */
.L_x_247:
        /* <DEDUP_REMOVED lines=12> */
.L_x_250:
[----:B------:R-:W-:Y:S05]  /*148b0*/  BSYNC B1 ;  /* 0x0000000000017941 */ /* 0x000fea0003800000 */
.L_x_249:
        /* <DEDUP_REMOVED lines=12> */
.L_x_252:
[----:B------:R-:W-:Y:S05]  /*14980*/  BSYNC B1 ;  /* 0x0000000000017941 */ /* 0x000fea0003800000 */
.L_x_251:
[----:B0-----:R-:W2:Y:S01]  /*14990*/  LDL.LU R7, [R1+0x200] ;  /* 0x0002000001077983 */ /* 0x001ea20000300800 */
[----:B-----5:R-:W-:Y:S01]  /*149a0*/  LOP3.LUT R6, R6, 0xff, RZ, 0xc0, !PT ;  /* 0x000000ff06067812 */ /* 0x020fe200078ec0ff */
[----:B------:R-:W-:Y:S01]  /*149b0*/  BSSY B1, `(.L_x_253) ;  /* 0x000000b000017945 */ /* 0x000fe20003800000 */
[----:B------:R-:W-:Y:S02]  /*149c0*/  ISETP.LT.OR P3, PT, R0, 0xd2, !P2 ;  /* 0x000000d20000780c */ /* 0x000fe40005761670 */
[----:B------:R-:W-:-:S05]  /*149d0*/  F2FP.F16.E5M2.UNPACK_B R6, R6 ;  /* 0x00000006ff06723e */ /* 0x000fca00020004ff */
[----:B------:R-:W-:-:S05]  /*149e0*/  HADD2.F32 R6, -RZ, R6.H0_H0 ;  /* 0x20000006ff067230 */ /* 0x000fca0000004100 */
[----:B------:R-:W-:-:S04]  /*149f0*/  FMUL R6, R6, UR23 ;  /* 0x0000001706067c20 */ /* 0x000fc80008400000 */
[----:B--2---:R-:W-:-:S05]  /*14a00*/  FFMA R6, R7, UR22, R6 ;  /* 0x0000001607067c23 */ /* 0x004fca0008000006 */
[----:B------:R-:W-:Y:S02]  /*14a10*/  F2FP.SATFINITE.E5M2.F32.PACK_AB_MERGE_C R7, RZ, R6, RZ ;  /* 0x00000006ff07723e */ /* 0x000fe400048060ff */
[----:B------:R-:W-:-:S03]  /*14a20*/  PRMT R6, RZ, 0x7610, R6 ;  /* 0x00007610ff067816 */ /* 0x000fc60000000006 */
[----:B------:R0:W-:Y:S01]  /*14a30*/  @!P5 STG.E.U8 desc[UR20][R24.64+0xd0], R7 ;  /* 0x0000d0071800d986 */ /* 0x0001e2000c101114 */
[----:B------:R-:W-:Y:S05]  /*14a40*/  @P3 BRA `(.L_x_254) ;  /* 0x0000000000043947 */ /* 0x000fea0003800000 */
[----:B------:R2:W5:Y:S02]  /*14a50*/  LDG.E.U8 R6, desc[UR20][R4.64+0xd1] ;  /* 0x0000d11404067981 */ /* 0x000564000c1e1100 */
.L_x_254:
[----:B------:R-:W-:Y:S05]  /*14a60*/  BSYNC B1 ;  /* 0x0000000000017941 */ /* 0x000fea0003800000 */
.L_x_253:
[----:B0-----:R-:W3:Y:S01]  /*14a70*/  LDL.LU R7, [R1+0x204] ;  /* 0x0002040001077983 */ /* 0x001ee20000300800 */
[----:B-----5:R-:W-:Y:S01]  /*14a80*/  LOP3.LUT R6, R6, 0xff, RZ, 0xc0, !PT ;  /* 0x000000ff06067812 */ /* 0x020fe200078ec0ff */
[----:B------:R-:W-:Y:S01]  /*14a90*/  BSSY B1, `(.L_x_255) ;  /* 0x000000b000017945 */ /* 0x000fe20003800000 */
[----:B------:R-:W-:Y:S02]  /*14aa0*/  ISETP.LT.OR P5, PT, R0, 0xd9, !P1 ;  /* 0x000000d90000780c */ /* 0x000fe40004fa1670 */
[----:B------:R-:W-:-:S05]  /*14ab0*/  F2FP.F16.E5M2.UNPACK_B R6, R6 ;  /* 0x00000006ff06723e */ /* 0x000fca00020004ff */
[----:B------:R-:W-:-:S05]  /*14ac0*/  HADD2.F32 R6, -RZ, R6.H0_H0 ;  /* 0x20000006ff067230 */ /* 0x000fca0000004100 */
[----:B------:R-:W-:-:S04]  /*14ad0*/  FMUL R6, R6, UR23 ;  /* 0x0000001706067c20 */ /* 0x000fc80008400000 */
[----:B---3--:R-:W-:-:S05]  /*14ae0*/  FFMA R6, R7, UR22, R6 ;  /* 0x0000001607067c23 */ /* 0x008fca0008000006 */
[----:B------:R-:W-:Y:S02]  /*14af0*/  F2FP.SATFINITE.E5M2.F32.PACK_AB_MERGE_C R7, RZ, R6, RZ ;  /* 0x00000006ff07723e */ /* 0x000fe400048060ff */
[----:B------:R-:W-:-:S03]  /*14b00*/  PRMT R6, RZ, 0x7610, R6 ;  /* 0x00007610ff067816 */ /* 0x000fc60000000006 */
[----:B------:R0:W-:Y:S01]  /*14b10*/  @!P3 STG.E.U8 desc[UR20][R24.64+0xd1], R7 ;  /* 0x0000d1071800b986 */ /* 0x0001e2000c101114 */
[----:B------:R-:W-:Y:S05]  /*14b20*/  @P5 BRA `(.L_x_256) ;  /* 0x0000000000045947 */ /* 0x000fea0003800000 */
[----:B------:R3:W5:Y:S02]  /*14b30*/  LDG.E.U8 R6, desc[UR20][R30.64+0xd8] ;  /* 0x0000d8141e067981 */ /* 0x000764000c1e1100 */
.L_x_256:
[----:B------:R-:W-:Y:S05]  /*14b40*/  BSYNC B1 ;  /* 0x0000000000017941 */ /* 0x000fea0003800000 */
.L_x_255:
        /* <DEDUP_REMOVED lines=13> */
.L_x_258:
[----:B------:R-:W-:Y:S05]  /*14c20*/  BSYNC B1 ;  /* 0x0000000000017941 */ /* 0x000fea0003800000 */
.L_x_257:
        /* <DEDUP_REMOVED lines=13> */
.L_x_260:
[----:B------:R-:W-:Y:S05]  /*14d00*/  BSYNC B1 ;  /* 0x0000000000017941 */ /* 0x000fea0003800000 */
.L_x_259:
        /* <DEDUP_REMOVED lines=13> */
.L_x_262:
[----:B------:R-:W-:Y:S05]  /*14de0*/  BSYNC B1 ;  /* 0x0000000000017941 */ /* 0x000fea0003800000 */
.L_x_261:
        /* <DEDUP_REMOVED lines=13> */
.L_x_264:
[----:B------:R-:W-:Y:S05]  /*14ec0*/  BSYNC B1 ;  /* 0x0000000000017941 */ /* 0x000fea0003800000 */
.L_x_263:
        /* <DEDUP_REMOVED lines=13> */
.L_x_266:
[----:B------:R-:W-:Y:S05]  /*14fa0*/  BSYNC B1 ;  /* 0x0000000000017941 */ /* 0x000fea0003800000 */
.L_x_265:
        /* <DEDUP_REMOVED lines=13> */
.L_x_268:
[----:B------:R-:W-:Y:S05]  /*15080*/  BSYNC B1 ;  /* 0x0000000000017941 */ /* 0x000fea0003800000 */
.L_x_267:
        /* <DEDUP_REMOVED lines=13> */
.L_x_270:
[----:B------:R-:W-:Y:S05]  /*15160*/  BSYNC B1 ;  /* 0x0000000000017941 */ /* 0x000fea0003800000 */
.L_x_269:
        /* <DEDUP_REMOVED lines=13> */
.L_x_272:
[----:B------:R-:W-:Y:S05]  /*15240*/  BSYNC B1 ;  /* 0x0000000000017941 */ /* 0x000fea0003800000 */
.L_x_271:
        /* <DEDUP_REMOVED lines=13> */
.L_x_274:
[----:B------:R-:W-:Y:S05]  /*15320*/  BSYNC B1 ;  /* 0x0000000000017941 */ /* 0x000fea0003800000 */
.L_x_273:
        /* <DEDUP_REMOVED lines=13> */
.L_x_276:
[----:B------:R-:W-:Y:S05]  /*15400*/  BSYNC B1 ;  /* 0x0000000000017941 */ /* 0x000fea0003800000 */
.L_x_275:
        /* <DEDUP_REMOVED lines=13> */
.L_x_278:
[----:B------:R-:W-:Y:S05]  /*154e0*/  BSYNC B1 ;  /* 0x0000000000017941 */ /* 0x000fea0003800000 */
.L_x_277:
        /* <DEDUP_REMOVED lines=13> */
.L_x_280:
[----:B------:R-:W-:Y:S05]  /*155c0*/  BSYNC B1 ;  /* 0x0000000000017941 */ /* 0x000fea0003800000 */
.L_x_279:
        /* <DEDUP_REMOVED lines=13> */
.L_x_282:
[----:B------:R-:W-:Y:S05]  /*156a0*/  BSYNC B1 ;  /* 0x0000000000017941 */ /* 0x000fea0003800000 */
.L_x_281:
        /* <DEDUP_REMOVED lines=13> */
.L_x_284:
[----:B------:R-:W-:Y:S05]  /*15780*/  BSYNC B1 ;  /* 0x0000000000017941 */ /* 0x000fea0003800000 */
.L_x_283:
        /* <DEDUP_REMOVED lines=13> */
.L_x_286:
[----:B------:R-:W-:Y:S05]  /*15860*/  BSYNC B1 ;  /* 0x0000000000017941 */ /* 0x000fea0003800000 */
.L_x_285:
        /* <DEDUP_REMOVED lines=13> */
.L_x_288:
[----:B------:R-:W-:Y:S05]  /*15940*/  BSYNC B1 ;  /* 0x0000000000017941 */ /* 0x000fea0003800000 */
.L_x_287:
        /* <DEDUP_REMOVED lines=13> */
.L_x_290:
[----:B------:R-:W-:Y:S05]  /*15a20*/  BSYNC B1 ;  /* 0x0000000000017941 */ /* 0x000fea0003800000 */
.L_x_289:
        /* <DEDUP_REMOVED lines=13> */
.L_x_292:
[----:B------:R-:W-:Y:S05]  /*15b00*/  BSYNC B1 ;  /* 0x0000000000017941 */ /* 0x000fea0003800000 */
.L_x_291:
[----:B0-----:R-:W2:Y:S01]  /*15b10*/  LDL.LU R3, [R1+0x250] ;  /* 0x0002500001037983 */ /* 0x001ea20000300800 */
[----:B-----5:R-:W-:Y:S01]  /*15b20*/  LOP3.LUT R6, R6, 0xff, RZ, 0xc0, !PT ;  /* 0x000000ff06067812 */ /* 0x020fe200078ec0ff */
[----:B------:R-:W-:Y:S01]  /*15b30*/  BSSY B1, `(.L_x_293) ;  /* 0x000000b000017945 */ /* 0x000fe20003800000 */
[----:B------:R-:W-:Y:S02]  /*15b40*/  ISETP.LT.OR P2, PT, R0, 0xfa, !P2 ;  /* 0x000000fa0000780c */ /* 0x000fe40005741670 */
[----:B------:R-:W-:Y:S02]  /*15b50*/  F2FP.F16.E5M2.UNPACK_B R6, R6 ;  /* 0x00000006ff06723e */ /* 0x000fe400020004ff */
[----:B------:R-:W-:-:S03]  /*15b60*/  PRMT R2, RZ, 0x7610, R2 ;  /* 0x00007610ff027816 */ /* 0x000fc60000000002 */
[----:B------:R-:W-:-:S05]  /*15b70*/  HADD2.F32 R6, -RZ, R6.H0_H0 ;  /* 0x20000006ff067230 */ /* 0x000fca0000004100 */
[----:B------:R-:W-:-:S04]  /*15b80*/  FMUL R6, R6, UR23 ;  /* 0x0000001706067c20 */ /* 0x000fc80008400000 */
[----:B--2---:R-:W-:-:S05]  /*15b90*/  FFMA R6, R3, UR22, R6 ;  /* 0x0000001603067c23 */ /* 0x004fca0008000006 */
[----:B------:R-:W-:-:S05]  /*15ba0*/  F2FP.SATFINITE.E5M2.F32.PACK_AB_MERGE_C R3, RZ, R6, RZ ;  /* 0x00000006ff03723e */ /* 0x000fca00048060ff */
[----:B------:R0:W-:Y:S01]  /*15bb0*/  @!P3 STG.E.U8 desc[UR20][R24.64+0xf8], R3 ;  /* 0x0000f8031800b986 */ /* 0x0001e2000c101114 */
[----:B------:R-:W-:Y:S05]  /*15bc0*/  @P2 BRA `(.L_x_294) ;  /* 0x0000000000042947 */ /* 0x000fea0003800000 */
[----:B------:R2:W5:Y:S02]  /*15bd0*/  LDG.E.U8 R2, desc[UR20][R4.64+0xf9] ;  /* 0x0000f91404027981 */ /* 0x000564000c1e1100 */
.L_x_294:
[----:B------:R-:W-:Y:S05]  /*15be0*/  BSYNC B1 ;  /* 0x0000000000017941 */ /* 0x000fea0003800000 */
.L_x_293:
[----:B------:R-:W2:Y:S01]  /*15bf0*/  LDL.LU R7, [R1+0x254] ;  /* 0x0002540001077983 */ /* 0x000ea20000300800 */
[----:B-----5:R-:W-:Y:S01]  /*15c00*/  LOP3.LUT R2, R2, 0xff, RZ, 0xc0, !PT ;  /* 0x000000ff02027812 */ /* 0x020fe200078ec0ff */
[----:B------:R-:W-:Y:S01]  /*15c10*/  BSSY B1, `(.L_x_295) ;  /* 0x0000013000017945 */ /* 0x000fe20003800000 */
[----:B--234-:R-:W-:Y:S02]  /*15c20*/  IADD3 R5, P1, R33, 0x80, RZ ;  /* 0x0000008021057810 */ /* 0x01cfe40007f3e0ff */
[----:B------:R-:W-:-:S03]  /*15c30*/  F2FP.F16.E5M2.UNPACK_B R2, R2 ;  /* 0x00000002ff02723e */ /* 0x000fc600020004ff */
[----:B0-----:R-:W-:Y:S01]  /*15c40*/  IMAD.X R3, RZ, RZ, R37, P1 ;  /* 0x000000ffff037224 */ /* 0x001fe200008e0625 */
[----:B------:R-:W-:Y:S01]  /*15c50*/  ISETP.GE.AND P1, PT, R32, 0x81, PT ;  /* 0x000000812000780c */ /* 0x000fe20003f26270 */
[----:B------:R-:W-:Y:S02]  /*15c60*/  HADD2.F32 R2, -RZ, R2.H0_H0 ;  /* 0x20000002ff027230 */ /* 0x000fe40000004100 */
[----:B------:R-:W-:Y:S01]  /*15c70*/  IMAD R6, R3, UR6, RZ ;  /* 0x0000000603067c24 */ /* 0x000fe2000f8e02ff */
[----:B------:R-:W-:Y:S02]  /*15c80*/  ISETP.LT.OR P5, PT, R0, 0x1, !P1 ;  /* 0x000000010000780c */ /* 0x000fe40004fa1670 */
[----:B------:R-:W-:Y:S01]  /*15c90*/  FMUL R4, R2, UR23 ;  /* 0x0000001702047c20 */ /* 0x000fe20008400000 */
[----:B------:R-:W-:-:S04]  /*15ca0*/  IMAD.WIDE.U32 R2, R5, UR6, R34 ;  /* 0x0000000605027c25 */ /* 0x000fc8000f8e0022 */
[----:B------:R-:W-:Y:S01]  /*15cb0*/  IMAD R5, R5, UR7, R6 ;  /* 0x0000000705057c24 */ /* 0x000fe2000f8e0206 */
[----:B------:R-:W-:-:S04]  /*15cc0*/  IADD3 R2, P3, R2, UR10, RZ ;  /* 0x0000000a02027c10 */ /* 0x000fc8000ff7e0ff */
[----:B------:R-:W-:Y:S01]  /*15cd0*/  IADD3.X R3, R3, UR11, R5, P3, !PT ;  /* 0x0000000b03037c10 */ /* 0x000fe20009ffe405 */
[----:B------:R-:W-:-:S05]  /*15ce0*/  FFMA R4, R7, UR22, R4 ;  /* 0x0000001607047c23 */ /* 0x000fca0008000004 */
[----:B------:R-:W-:Y:S02]  /*15cf0*/  F2FP.SATFINITE.E5M2.F32.PACK_AB_MERGE_C R7, RZ, R4, RZ ;  /* 0x00000004ff07723e */ /* 0x000fe400048060ff */
[----:B------:R-:W-:-:S03]  /*15d00*/  PRMT R4, RZ, 0x7610, R4 ;  /* 0x00007610ff047816 */ /* 0x000fc60000000004 */
[----:B------:R0:W-:Y:S01]  /*15d10*/  @!P2 STG.E.U8 desc[UR20][R24.64+0xf9], R7 ;  /* 0x0000f9071800a986 */ /* 0x0001e2000c101114 */
[----:B------:R-:W-:Y:S05]  /*15d20*/  @P5 BRA `(.L_x_296) ;  /* 0x0000000000045947 */ /* 0x000fea0003800000 */
[----:B------:R2:W5:Y:S02]  /*15d30*/  LDG.E.U8 R4, desc[UR20][R2.64] ;  /* 0x0000001402047981 */ /* 0x000564000c1e1100 */
.L_x_296:
[----:B------:R-:W-:Y:S05]  /*15d40*/  BSYNC B1 ;  /* 0x0000000000017941 */ /* 0x000fea0003800000 */
.L_x_295:
[----:B------:R-:W3:Y:S01]  /*15d50*/  LDL.LU R5, [R1+0x258] ;  /* 0x0002580001057983 */ /* 0x000ee20000300800 */
        /* <DEDUP_REMOVED lines=12> */
.L_x_298:
[----:B------:R-:W-:Y:S05]  /*15e20*/  BSYNC B1 ;  /* 0x0000000000017941 */ /* 0x000fea0003800000 */
.L_x_297:
[----:B---3--:R-:W3:Y:S01]  /*15e30*/  LDL.LU R5, [R1+0x25c] ;  /* 0x00025c0001057983 */ /* 0x008ee20000300800 */
[----:B-----5:R-:W-:Y:S01]  /*15e40*/  LOP3.LUT R4, R4, 0xff, RZ, 0xc0, !PT ;  /* 0x000000ff04047812 */ /* 0x020fe200078ec0ff */
[----:B------:R-:W-:Y:S01]  /*15e50*/  BSSY B1, `(.L_x_299) ;  /* 0x0000013000017945 */ /* 0x000fe20003800000 */
[----:B------:R-:W-:Y:S02]  /*15e60*/  IADD3 R33, P2, R33, 0x88, RZ ;  /* 0x0000008821217810 */ /* 0x000fe40007f5e0ff */
[----:B------:R-:W-:Y:S02]  /*15e70*/  F2FP.F16.E5M2.UNPACK_B R4, R4 ;  /* 0x00000004ff04723e */ /* 0x000fe400020004ff */
[----:B------:R-:W-:Y:S01]  /*15e80*/  PRMT R6, RZ, 0x7610, R6 ;  /* 0x00007610ff067816 */ /* 0x000fe20000000006 */
[----:B------:R-:W-:Y:S01]  /*15e90*/  IMAD.X R36, RZ, RZ, R37, P2 ;  /* 0x000000ffff247224 */ /* 0x000fe200010e0625 */
[----:B------:R-:W-:Y:S01]  /*15ea0*/  ISETP.GE.AND P2, PT, R32, 0x89, PT ;  /* 0x000000892000780c */ /* 0x000fe20003f46270 */
[----:B------:R-:W-:-:S02]  /*15eb0*/  HADD2.F32 R4, -RZ, R4.H0_H0 ;  /* 0x20000004ff047230 */ /* 0x000fc40000004100 */
[----:B------:R-:W-:Y:S01]  /*15ec0*/  IMAD R36, R36, UR6, RZ ;  /* 0x0000000624247c24 */ /* 0x000fe2000f8e02ff */
[----:B------:R-:W-:Y:S01]  /*15ed0*/  ISETP.LT.OR P5, PT, R0, 0x1, !P2 ;  /* 0x000000010000780c */ /* 0x000fe200057a1670 */
[----:B------:R-:W-:-:S04]  /*15ee0*/  IMAD.WIDE.U32 R34, R33, UR6, R34 ;  /* 0x0000000621227c25 */ /* 0x000fc8000f8e0022 */
[----:B------:R-:W-:Y:S01]  /*15ef0*/  FMUL R4, R4, UR23 ;  /* 0x0000001704047c20 */ /* 0x000fe20008400000 */
[----:B------:R-:W-:-:S03]  /*15f00*/  IMAD R33, R33, UR7, R36 ;  /* 0x0000000721217c24 */ /* 0x000fc6000f8e0224 */
[----:B---3--:R-:W-:Y:S01]  /*15f10*/  FFMA R5, R5, UR22, R4 ;  /* 0x0000001605057c23 */ /* 0x008fe20008000004 */
[----:B------:R-:W-:-:S04]  /*15f20*/  IADD3 R4, P6, R34, UR10, RZ ;  /* 0x0000000a22047c10 */ /* 0x000fc8000ffde0ff */
[----:B0-----:R-:W-:Y:S02]  /*15f30*/  F2FP.SATFINITE.E5M2.F32.PACK_AB_MERGE_C R7, RZ, R5, RZ ;  /* 0x00000005ff07723e */ /* 0x001fe400048060ff */
[----:B------:R-:W-:-:S03]  /*15f40*/  IADD3.X R5, R35, UR11, R33, P6, !PT ;  /* 0x0000000b23057c10 */ /* 0x000fc6000b7fe421 */
[----:B------:R0:W-:Y:S01]  /*15f50*/  @!P3 STG.E.U8 desc[UR20][R28.64+0x1], R7 ;  /* 0x000001071c00b986 */ /* 0x0001e2000c101114 */
[----:B------:R-:W-:Y:S05]  /*15f60*/  @P5 BRA `(.L_x_300) ;  /* 0x0000000000045947 */ /* 0x000fea0003800000 */
[----:B------:R3:W5:Y:S02]  /*15f70*/  LDG.E.U8 R6, desc[UR20][R4.64] ;  /* 0x0000001404067981 */ /* 0x000764000c1e1100 */
.L_x_300:
[----:B------:R-:W-:Y:S05]  /*15f80*/  BSYNC B1 ;  /* 0x0000000000017941 */ /* 0x000fea0003800000 */
.L_x_299:
        /* <DEDUP_REMOVED lines=13> */
.L_x_302:
[----:B------:R-:W-:Y:S05]  /*16060*/  BSYNC B1 ;  /* 0x0000000000017941 */ /* 0x000fea0003800000 */
.L_x_301:
        /* <DEDUP_REMOVED lines=13> */
.L_x_304:
[----:B------:R-:W-:Y:S05]  /*16140*/  BSYNC B1 ;  /* 0x0000000000017941 */ /* 0x000fea0003800000 */
.L_x_303:
        /* <DEDUP_REMOVED lines=13> */
.L_x_306:
[----:B------:R-:W-:Y:S05]  /*16220*/  BSYNC B1 ;  /* 0x0000000000017941 */ /* 0x000fea0003800000 */
.L_x_305:
        /* <DEDUP_REMOVED lines=13> */
.L_x_308:
[----:B------:R-:W-:Y:S05]  /*16300*/  BSYNC B1 ;  /* 0x0000000000017941 */ /* 0x000fea0003800000 */
.L_x_307:
        /* <DEDUP_REMOVED lines=13> */
.L_x_310:
[----:B------:R-:W-:Y:S05]  /*163e0*/  BSYNC B1 ;  /* 0x0000000000017941 */ /* 0x000fea0003800000 */
.L_x_309:
        /* <DEDUP_REMOVED lines=13> */
.L_x_312:
[----:B------:R-:W-:Y:S05]  /*164c0*/  BSYNC B1 ;  /* 0x0000000000017941 */ /* 0x000fea0003800000 */
.L_x_311:
        /* <DEDUP_REMOVED lines=13> */
.L_x_314:
[----:B------:R-:W-:Y:S05]  /*165a0*/  BSYNC B1 ;  /* 0x0000000000017941 */ /* 0x000fea0003800000 */
.L_x_313:
        /* <DEDUP_REMOVED lines=13> */
.L_x_316:
[----:B------:R-:W-:Y:S05]  /*16680*/  BSYNC B1 ;  /* 0x0000000000017941 */ /* 0x000fea0003800000 */
.L_x_315:
        /* <DEDUP_REMOVED lines=13> */
.L_x_318:
[----:B------:R-:W-:Y:S05]  /*16760*/  BSYNC B1 ;  /* 0x0000000000017941 */ /* 0x000fea0003800000 */
.L_x_317:
        /* <DEDUP_REMOVED lines=13> */
.L_x_320:
[----:B------:R-:W-:Y:S05]  /*16840*/  BSYNC B1 ;  /* 0x0000000000017941 */ /* 0x000fea0003800000 */
.L_x_319:
        /* <DEDUP_REMOVED lines=13> */
.L_x_322:
[----:B------:R-:W-:Y:S05]  /*16920*/  BSYNC B1 ;  /* 0x0000000000017941 */ /* 0x000fea0003800000 */
.L_x_321:
        /* <DEDUP_REMOVED lines=13> */
.L_x_324:
[----:B------:R-:W-:Y:S05]  /*16a00*/  BSYNC B1 ;  /* 0x0000000000017941 */ /* 0x000fea0003800000 */
.L_x_323:
        /* <DEDUP_REMOVED lines=13> */
.L_x_326:
[----:B------:R-:W-:Y:S05]  /*16ae0*/  BSYNC B1 ;  /* 0x0000000000017941 */ /* 0x000fea0003800000 */
.L_x_325:
        /* <DEDUP_REMOVED lines=13> */
.L_x_328:
[----:B------:R-:W-:Y:S05]  /*16bc0*/  BSYNC B1 ;  /* 0x0000000000017941 */ /* 0x000fea0003800000 */
.L_x_327:
        /* <DEDUP_REMOVED lines=13> */
.L_x_330:
[----:B------:R-:W-:Y:S05]  /*16ca0*/  BSYNC B1 ;  /* 0x0000000000017941 */ /* 0x000fea0003800000 */
.L_x_329:
        /* <DEDUP_REMOVED lines=13> */
.L_x_332:
[----:B------:R-:W-:Y:S05]  /*16d80*/  BSYNC B1 ;  /* 0x0000000000017941 */ /* 0x000fea0003800000 */
.L_x_331:
        /* <DEDUP_REMOVED lines=13> */
.L_x_334:
[----:B------:R-:W-:Y:S05]  /*16e60*/  BSYNC B1 ;  /* 0x0000000000017941 */ /* 0x000fea0003800000 */
.L_x_333:
        /* <DEDUP_REMOVED lines=13> */
.L_x_336:
[----:B------:R-:W-:Y:S05]  /*16f40*/  BSYNC B1 ;  /* 0x0000000000017941 */ /* 0x000fea0003800000 */
.L_x_335:
        /* <DEDUP_REMOVED lines=13> */
.L_x_338:
[----:B------:R-:W-:Y:S05]  /*17020*/  BSYNC B1 ;  /* 0x0000000000017941 */ /* 0x000fea0003800000 */
.L_x_337:
        /* <DEDUP_REMOVED lines=13> */
.L_x_340:
[----:B------:R-:W-:Y:S05]  /*17100*/  BSYNC B1 ;  /* 0x0000000000017941 */ /* 0x000fea0003800000 */
.L_x_339:
        /* <DEDUP_REMOVED lines=13> */
.L_x_342:
[----:B------:R-:W-:Y:S05]  /*171e0*/  BSYNC B1 ;  /* 0x0000000000017941 */ /* 0x000fea0003800000 */
.L_x_341:
        /* <DEDUP_REMOVED lines=13> */
.L_x_344:
[----:B------:R-:W-:Y:S05]  /*172c0*/  BSYNC B1 ;  /* 0x0000000000017941 */ /* 0x000fea0003800000 */
.L_x_343:
        /* <DEDUP_REMOVED lines=13> */
.L_x_346:
[----:B------:R-:W-:Y:S05]  /*173a0*/  BSYNC B1 ;  /* 0x0000000000017941 */ /* 0x000fea0003800000 */
.L_x_345:
        /* <DEDUP_REMOVED lines=13> */
.L_x_348:
[----:B------:R-:W-:Y:S05]  /*17480*/  BSYNC B1 ;  /* 0x0000000000017941 */ /* 0x000fea0003800000 */
.L_x_347:
        /* <DEDUP_REMOVED lines=13> */
.L_x_350:
[----:B------:R-:W-:Y:S05]  /*17560*/  BSYNC B1 ;  /* 0x0000000000017941 */ /* 0x000fea0003800000 */
.L_x_349:
        /* <DEDUP_REMOVED lines=13> */
.L_x_352:
[----:B------:R-:W-:Y:S05]  /*17640*/  BSYNC B1 ;  /* 0x0000000000017941 */ /* 0x000fea0003800000 */
.L_x_351:
        /* <DEDUP_REMOVED lines=13> */
.L_x_354:
[----:B------:R-:W-:Y:S05]  /*17720*/  BSYNC B1 ;  /* 0x0000000000017941 */ /* 0x000fea0003800000 */
.L_x_353:
        /* <DEDUP_REMOVED lines=13> */
.L_x_356:
[----:B------:R-:W-:Y:S05]  /*17800*/  BSYNC B1 ;  /* 0x0000000000017941 */ /* 0x000fea0003800000 */
.L_x_355:
        /* <DEDUP_REMOVED lines=13> */
.L_x_358:
[----:B------:R-:W-:Y:S05]  /*178e0*/  BSYNC B1 ;  /* 0x0000000000017941 */ /* 0x000fea0003800000 */
.L_x_357:
        /* <DEDUP_REMOVED lines=13> */
.L_x_360:
[----:B------:R-:W-:Y:S05]  /*179c0*/  BSYNC B1 ;  /* 0x0000000000017941 */ /* 0x000fea0003800000 */
.L_x_359:
        /* <DEDUP_REMOVED lines=13> */
.L_x_362:
[----:B------:R-:W-:Y:S05]  /*17aa0*/  BSYNC B1 ;  /* 0x0000000000017941 */ /* 0x000fea0003800000 */
.L_x_361:
        /* <DEDUP_REMOVED lines=13> */
.L_x_364:
[----:B------:R-:W-:Y:S05]  /*17b80*/  BSYNC B1 ;  /* 0x0000000000017941 */ /* 0x000fea0003800000 */
.L_x_363:
        /* <DEDUP_REMOVED lines=13> */
.L_x_366:
[----:B------:R-:W-:Y:S05]  /*17c60*/  BSYNC B1 ;  /* 0x0000000000017941 */ /* 0x000fea0003800000 */
.L_x_365:
        /* <DEDUP_REMOVED lines=13> */
.L_x_368:
[----:B------:R-:W-:Y:S05]  /*17d40*/  BSYNC B1 ;  /* 0x0000000000017941 */ /* 0x000fea0003800000 */
.L_x_367:
        /* <DEDUP_REMOVED lines=13> */
.L_x_370:
[----:B------:R-:W-:Y:S05]  /*17e20*/  BSYNC B1 ;  /* 0x0000000000017941 */ /* 0x000fea0003800000 */
.L_x_369:
        /* <DEDUP_REMOVED lines=13> */
.L_x_372:
[----:B------:R-:W-:Y:S05]  /*17f00*/  BSYNC B1 ;  /* 0x0000000000017941 */ /* 0x000fea0003800000 */
.L_x_371:
        /* <DEDUP_REMOVED lines=13> */
.L_x_374:
[----:B------:R-:W-:Y:S05]  /*17fe0*/  BSYNC B1 ;  /* 0x0000000000017941 */ /* 0x000fea0003800000 */
.L_x_373:
        /* <DEDUP_REMOVED lines=13> */
.L_x_376:
[----:B------:R-:W-:Y:S05]  /*180c0*/  BSYNC B1 ;  /* 0x0000000000017941 */ /* 0x000fea0003800000 */
.L_x_375:
        /* <DEDUP_REMOVED lines=13> */
.L_x_378:
[----:B------:R-:W-:Y:S05]  /*181a0*/  BSYNC B1 ;  /* 0x0000000000017941 */ /* 0x000fea0003800000 */
.L_x_377:
        /* <DEDUP_REMOVED lines=13> */
.L_x_380:
[----:B------:R-:W-:Y:S05]  /*18280*/  BSYNC B1 ;  /* 0x0000000000017941 */ /* 0x000fea0003800000 */
.L_x_379:
        /* <DEDUP_REMOVED lines=13> */
.L_x_382:
[----:B------:R-:W-:Y:S05]  /*18360*/  BSYNC B1 ;  /* 0x0000000000017941 */ /* 0x000fea0003800000 */
.L_x_381:
        /* <DEDUP_REMOVED lines=13> */
.L_x_384:
[----:B------:R-:W-:Y:S05]  /*18440*/  BSYNC B1 ;  /* 0x0000000000017941 */ /* 0x000fea0003800000 */
.L_x_383:
        /* <DEDUP_REMOVED lines=13> */
.L_x_386:
[----:B------:R-:W-:Y:S05]  /*18520*/  BSYNC B1 ;  /* 0x0000000000017941 */ /* 0x000fea0003800000 */
.L_x_385:
        /* <DEDUP_REMOVED lines=13> */
.L_x_388:
[----:B------:R-:W-:Y:S05]  /*18600*/  BSYNC B1 ;  /* 0x0000000000017941 */ /* 0x000fea0003800000 */
.L_x_387:
        /* <DEDUP_REMOVED lines=13> */
.L_x_390:
[----:B------:R-:W-:Y:S05]  /*186e0*/  BSYNC B1 ;  /* 0x0000000000017941 */ /* 0x000fea0003800000 */
.L_x_389:
        /* <DEDUP_REMOVED lines=13> */
.L_x_392:
[----:B------:R-:W-:Y:S05]  /*187c0*/  BSYNC B1 ;  /* 0x0000000000017941 */ /* 0x000fea0003800000 */
.L_x_391:
        /* <DEDUP_REMOVED lines=13> */
.L_x_394:
[----:B------:R-:W-:Y:S05]  /*188a0*/  BSYNC B1 ;  /* 0x0000000000017941 */ /* 0x000fea0003800000 */
.L_x_393:
        /* <DEDUP_REMOVED lines=13> */
.L_x_396:
[----:B------:R-:W-:Y:S05]  /*18980*/  BSYNC B1 ;  /* 0x0000000000017941 */ /* 0x000fea0003800000 */
.L_x_395:
        /* <DEDUP_REMOVED lines=13> */
.L_x_398:
[----:B------:R-:W-:Y:S05]  /*18a60*/  BSYNC B1 ;  /* 0x0000000000017941 */ /* 0x000fea0003800000 */
.L_x_397:
        /* <DEDUP_REMOVED lines=13> */
.L_x_400:
[----:B------:R-:W-:Y:S05]  /*18b40*/  BSYNC B1 ;  /* 0x0000000000017941 */ /* 0x000fea0003800000 */
.L_x_399:
        /* <DEDUP_REMOVED lines=13> */
.L_x_402:
[----:B------:R-:W-:Y:S05]  /*18c20*/  BSYNC B1 ;  /* 0x0000000000017941 */ /* 0x000fea0003800000 */
.L_x_401:
        /* <DEDUP_REMOVED lines=13> */
.L_x_404:
[----:B------:R-:W-:Y:S05]  /*18d00*/  BSYNC B1 ;  /* 0x0000000000017941 */ /* 0x000fea0003800000 */
.L_x_403:
        /* <DEDUP_REMOVED lines=13> */
.L_x_406:
[----:B------:R-:W-:Y:S05]  /*18de0*/  BSYNC B1 ;  /* 0x0000000000017941 */ /* 0x000fea0003800000 */
.L_x_405:
        /* <DEDUP_REMOVED lines=13> */
.L_x_408:
[----:B------:R-:W-:Y:S05]  /*18ec0*/  BSYNC B1 ;  /* 0x0000000000017941 */ /* 0x000fea0003800000 */
.L_x_407:
        /* <DEDUP_REMOVED lines=13> */
.L_x_410:
[----:B------:R-:W-:Y:S05]  /*18fa0*/  BSYNC B1 ;  /* 0x0000000000017941 */ /* 0x000fea0003800000 */
.L_x_409:
        /* <DEDUP_REMOVED lines=13> */
.L_x_412:
[----:B------:R-:W-:Y:S05]  /*19080*/  BSYNC B1 ;  /* 0x0000000000017941 */ /* 0x000fea0003800000 */
.L_x_411:
        /* <DEDUP_REMOVED lines=13> */
.L_x_414:
[----:B------:R-:W-:Y:S05]  /*19160*/  BSYNC B1 ;  /* 0x0000000000017941 */ /* 0x000fea0003800000 */
.L_x_413:
        /* <DEDUP_REMOVED lines=13> */
.L_x_416:
[----:B------:R-:W-:Y:S05]  /*19240*/  BSYNC B1 ;  /* 0x0000000000017941 */ /* 0x000fea0003800000 */
.L_x_415:
        /* <DEDUP_REMOVED lines=13> */
.L_x_418:
[----:B------:R-:W-:Y:S05]  /*19320*/  BSYNC B1 ;  /* 0x0000000000017941 */ /* 0x000fea0003800000 */
.L_x_417:
        /* <DEDUP_REMOVED lines=13> */
.L_x_420:
[----:B------:R-:W-:Y:S05]  /*19400*/  BSYNC B1 ;  /* 0x0000000000017941 */ /* 0x000fea0003800000 */
.L_x_419:
        /* <DEDUP_REMOVED lines=13> */
.L_x_422:
[----:B------:R-:W-:Y:S05]  /*194e0*/  BSYNC B1 ;  /* 0x0000000000017941 */ /* 0x000fea0003800000 */
.L_x_421:
        /* <DEDUP_REMOVED lines=13> */
.L_x_424:
[----:B------:R-:W-:Y:S05]  /*195c0*/  BSYNC B1 ;  /* 0x0000000000017941 */ /* 0x000fea0003800000 */
.L_x_423:
        /* <DEDUP_REMOVED lines=13> */
.L_x_426:
[----:B------:R-:W-:Y:S05]  /*196a0*/  BSYNC B1 ;  /* 0x0000000000017941 */ /* 0x000fea0003800000 */
.L_x_425:
        /* <DEDUP_REMOVED lines=13> */
.L_x_428:
[----:B------:R-:W-:Y:S05]  /*19780*/  BSYNC B1 ;  /* 0x0000000000017941 */ /* 0x000fea0003800000 */
.L_x_427:
        /* <DEDUP_REMOVED lines=13> */
.L_x_430:
[----:B------:R-:W-:Y:S05]  /*19860*/  BSYNC B1 ;  /* 0x0000000000017941 */ /* 0x000fea0003800000 */
.L_x_429:
        /* <DEDUP_REMOVED lines=13> */
.L_x_432:
[----:B------:R-:W-:Y:S05]  /*19940*/  BSYNC B1 ;  /* 0x0000000000017941 */ /* 0x000fea0003800000 */
.L_x_431:
        /* <DEDUP_REMOVED lines=13> */
.L_x_434:
[----:B------:R-:W-:Y:S05]  /*19a20*/  BSYNC B1 ;  /* 0x0000000000017941 */ /* 0x000fea0003800000 */
.L_x_433:
        /* <DEDUP_REMOVED lines=13> */
.L_x_436:
[----:B------:R-:W-:Y:S05]  /*19b00*/  BSYNC B1 ;  /* 0x0000000000017941 */ /* 0x000fea0003800000 */
.L_x_435:
        /* <DEDUP_REMOVED lines=13> */
.L_x_438:
[----:B------:R-:W-:Y:S05]  /*19be0*/  BSYNC B1 ;  /* 0x0000000000017941 */ /* 0x000fea0003800000 */
.L_x_437:
        /* <DEDUP_REMOVED lines=13> */
.L_x_440:
[----:B------:R-:W-:Y:S05]  /*19cc0*/  BSYNC B1 ;  /* 0x0000000000017941 */ /* 0x000fea0003800000 */
.L_x_439:
        /* <DEDUP_REMOVED lines=13> */
.L_x_442:
[----:B------:R-:W-:Y:S05]  /*19da0*/  BSYNC B1 ;  /* 0x0000000000017941 */ /* 0x000fea0003800000 */
.L_x_441:
        /* <DEDUP_REMOVED lines=13> */
.L_x_444:
[----:B------:R-:W-:Y:S05]  /*19e80*/  BSYNC B1 ;  /* 0x0000000000017941 */ /* 0x000fea0003800000 */
.L_x_443:
        /* <DEDUP_REMOVED lines=13> */
.L_x_446:
[----:B------:R-:W-:Y:S05]  /*19f60*/  BSYNC B1 ;  /* 0x0000000000017941 */ /* 0x000fea0003800000 */
.L_x_445:
        /* <DEDUP_REMOVED lines=13> */
.L_x_448:
[----:B------:R-:W-:Y:S05]  /*1a040*/  BSYNC B1 ;  /* 0x0000000000017941 */ /* 0x000fea0003800000 */
.L_x_447:
        /* <DEDUP_REMOVED lines=13> */
.L_x_450:
[----:B------:R-:W-:Y:S05]  /*1a120*/  BSYNC B1 ;  /* 0x0000000000017941 */ /* 0x000fea0003800000 */
.L_x_449:
        /* <DEDUP_REMOVED lines=13> */
.L_x_452:
[----:B------:R-:W-:Y:S05]  /*1a200*/  BSYNC B1 ;  /* 0x0000000000017941 */ /* 0x000fea0003800000 */
.L_x_451:
        /* <DEDUP_REMOVED lines=13> */
.L_x_454:
[----:B------:R-:W-:Y:S05]  /*1a2e0*/  BSYNC B1 ;  /* 0x0000000000017941 */ /* 0x000fea0003800000 */
.L_x_453:
        /* <DEDUP_REMOVED lines=13> */
.L_x_456:
[----:B------:R-:W-:Y:S05]  /*1a3c0*/  BSYNC B1 ;  /* 0x0000000000017941 */ /* 0x000fea0003800000 */
.L_x_455:
        /* <DEDUP_REMOVED lines=13> */
.L_x_458:
[----:B------:R-:W-:Y:S05]  /*1a4a0*/  BSYNC B1 ;  /* 0x0000000000017941 */ /* 0x000fea0003800000 */
.L_x_457:
        /* <DEDUP_REMOVED lines=13> */
.L_x_460:
[----:B------:R-:W-:Y:S05]  /*1a580*/  BSYNC B1 ;  /* 0x0000000000017941 */ /* 0x000fea0003800000 */
.L_x_459:
        /* <DEDUP_REMOVED lines=13> */
.L_x_462:
[----:B------:R-:W-:Y:S05]  /*1a660*/  BSYNC B1 ;  /* 0x0000000000017941 */ /* 0x000fea0003800000 */
.L_x_461:
        /* <DEDUP_REMOVED lines=13> */
.L_x_464:
[----:B------:R-:W-:Y:S05]  /*1a740*/  BSYNC B1 ;  /* 0x0000000000017941 */ /* 0x000fea0003800000 */
.L_x_463:
        /* <DEDUP_REMOVED lines=13> */
.L_x_466:
[----:B------:R-:W-:Y:S05]  /*1a820*/  BSYNC B1 ;  /* 0x0000000000017941 */ /* 0x000fea0003800000 */
.L_x_465:
        /* <DEDUP_REMOVED lines=13> */
.L_x_468:
[----:B------:R-:W-:Y:S05]  /*1a900*/  BSYNC B1 ;  /* 0x0000000000017941 */ /* 0x000fea0003800000 */
.L_x_467:
        /* <DEDUP_REMOVED lines=13> */
.L_x_470:
[----:B------:R-:W-:Y:S05]  /*1a9e0*/  BSYNC B1 ;  /* 0x0000000000017941 */ /* 0x000fea0003800000 */
.L_x_469:
        /* <DEDUP_REMOVED lines=13> */
.L_x_472:
[----:B------:R-:W-:Y:S05]  /*1aac0*/  BSYNC B1 ;  /* 0x0000000000017941 */ /* 0x000fea0003800000 */
.L_x_471:
        /* <DEDUP_REMOVED lines=13> */
.L_x_474:
[----:B------:R-:W-:Y:S05]  /*1aba0*/  BSYNC B1 ;  /* 0x0000000000017941 */ /* 0x000fea0003800000 */
.L_x_473:
        /* <DEDUP_REMOVED lines=13> */
.L_x_476:
[----:B------:R-:W-:Y:S05]  /*1ac80*/  BSYNC B1 ;  /* 0x0000000000017941 */ /* 0x000fea0003800000 */
.L_x_475:
        /* <DEDUP_REMOVED lines=13> */
.L_x_478:
[----:B------:R-:W-:Y:S05]  /*1ad60*/  BSYNC B1 ;  /* 0x0000000000017941 */ /* 0x000fea0003800000 */
.L_x_477:
        /* <DEDUP_REMOVED lines=13> */
.L_x_480:
[----:B------:R-:W-:Y:S05]  /*1ae40*/  BSYNC B1 ;  /* 0x0000000000017941 */ /* 0x000fea0003800000 */
.L_x_479:
        /* <DEDUP_REMOVED lines=13> */
.L_x_482:
[----:B------:R-:W-:Y:S05]  /*1af20*/  BSYNC B1 ;  /* 0x0000000000017941 */ /* 0x000fea0003800000 */
.L_x_481:
        /* <DEDUP_REMOVED lines=13> */
.L_x_484:
[----:B------:R-:W-:Y:S05]  /*1b000*/  BSYNC B1 ;  /* 0x0000000000017941 */ /* 0x000fea0003800000 */
.L_x_483:
        /* <DEDUP_REMOVED lines=13> */
.L_x_486:
[----:B------:R-:W-:Y:S05]  /*1b0e0*/  BSYNC B1 ;  /* 0x0000000000017941 */ /* 0x000fea0003800000 */
.L_x_485:
        /* <DEDUP_REMOVED lines=13> */
.L_x_488:
[----:B------:R-:W-:Y:S05]  /*1b1c0*/  BSYNC B1 ;  /* 0x0000000000017941 */ /* 0x000fea0003800000 */
.L_x_487:
        /* <DEDUP_REMOVED lines=13> */
.L_x_490:
[----:B------:R-:W-:Y:S05]  /*1b2a0*/  BSYNC B1 ;  /* 0x0000000000017941 */ /* 0x000fea0003800000 */
.L_x_489:
        /* <DEDUP_REMOVED lines=13> */
.L_x_492:
[----:B------:R-:W-:Y:S05]  /*1b380*/  BSYNC B1 ;  /* 0x0000000000017941 */ /* 0x000fea0003800000 */
.L_x_491:
        /* <DEDUP_REMOVED lines=13> */
.L_x_494:
[----:B------:R-:W-:Y:S05]  /*1b460*/  BSYNC B1 ;  /* 0x0000000000017941 */ /* 0x000fea0003800000 */
.L_x_493:
        /* <DEDUP_REMOVED lines=13> */
.L_x_496:
[----:B------:R-:W-:Y:S05]  /*1b540*/  BSYNC B1 ;  /* 0x0000000000017941 */ /* 0x000fea0003800000 */
.L_x_495:
        /* <DEDUP_REMOVED lines=13> */
.L_x_498:
[----:B------:R-:W-:Y:S05]  /*1b620*/  BSYNC B1 ;  /* 0x0000000000017941 */ /* 0x000fea0003800000 */
.L_x_497:
        /* <DEDUP_REMOVED lines=13> */
.L_x_500:
[----:B------:R-:W-:Y:S05]  /*1b700*/  BSYNC B1 ;  /* 0x0000000000017941 */ /* 0x000fea0003800000 */
.L_x_499:
        /* <DEDUP_REMOVED lines=13> */
.L_x_502:
[----:B------:R-:W-:Y:S05]  /*1b7e0*/  BSYNC B1 ;  /* 0x0000000000017941 */ /* 0x000fea0003800000 */
.L_x_501:
        /* <DEDUP_REMOVED lines=13> */
.L_x_504:
[----:B------:R-:W-:Y:S05]  /*1b8c0*/  BSYNC B1 ;  /* 0x0000000000017941 */ /* 0x000fea0003800000 */
.L_x_503:
        /* <DEDUP_REMOVED lines=13> */
.L_x_506:
[----:B------:R-:W-:Y:S05]  /*1b9a0*/  BSYNC B1 ;  /* 0x0000000000017941 */ /* 0x000fea0003800000 */
.L_x_505:
        /* <DEDUP_REMOVED lines=13> */
.L_x_508:
[----:B------:R-:W-:Y:S05]  /*1ba80*/  BSYNC B1 ;  /* 0x0000000000017941 */ /* 0x000fea0003800000 */
.L_x_507:
        /* <DEDUP_REMOVED lines=13> */
.L_x_510:
[----:B------:R-:W-:Y:S05]  /*1bb60*/  BSYNC B1 ;  /* 0x0000000000017941 */ /* 0x000fea0003800000 */
.L_x_509:
        /* <DEDUP_REMOVED lines=13> */
.L_x_512:
[----:B------:R-:W-:Y:S05]  /*1bc40*/  BSYNC B1 ;  /* 0x0000000000017941 */ /* 0x000fea0003800000 */
.L_x_511:
        /* <DEDUP_REMOVED lines=13> */
.L_x_514:
[----:B------:R-:W-:Y:S05]  /*1bd20*/  BSYNC B1 ;  /* 0x0000000000017941 */ /* 0x000fea0003800000 */
.L_x_513:
        /* <DEDUP_REMOVED lines=13> */
.L_x_516:
[----:B------:R-:W-:Y:S05]  /*1be00*/  BSYNC B1 ;  /* 0x0000000000017941 */ /* 0x000fea0003800000 */
.L_x_515:
        /* <DEDUP_REMOVED lines=13> */
.L_x_518:
[----:B------:R-:W-:Y:S05]  /*1bee0*/  BSYNC B1 ;  /* 0x0000000000017941 */ /* 0x000fea0003800000 */
.L_x_517:
        /* <DEDUP_REMOVED lines=13> */
.L_x_520:
[----:B------:R-:W-:Y:S05]  /*1bfc0*/  BSYNC B1 ;  /* 0x0000000000017941 */ /* 0x000fea0003800000 */
.L_x_519:
        /* <DEDUP_REMOVED lines=13> */
.L_x_522:
[----:B------:R-:W-:Y:S05]  /*1c0a0*/  BSYNC B1 ;  /* 0x0000000000017941 */ /* 0x000fea0003800000 */
.L_x_521:
        /* <DEDUP_REMOVED lines=13> */
.L_x_524:
[----:B------:R-:W-:Y:S05]  /*1c180*/  BSYNC B1 ;  /* 0x0000000000017941 */ /* 0x000fea0003800000 */
.L_x_523:
        /* <DEDUP_REMOVED lines=13> */
.L_x_526:
[----:B------:R-:W-:Y:S05]  /*1c260*/  BSYNC B1 ;  /* 0x0000000000017941 */ /* 0x000fea0003800000 */
.L_x_525:
        /* <DEDUP_REMOVED lines=13> */
.L_x_528:
[----:B------:R-:W-:Y:S05]  /*1c340*/  BSYNC B1 ;  /* 0x0000000000017941 */ /* 0x000fea0003800000 */
.L_x_527:
        /* <DEDUP_REMOVED lines=13> */
.L_x_530:
[----:B------:R-:W-:Y:S05]  /*1c420*/  BSYNC B1 ;  /* 0x0000000000017941 */ /* 0x000fea0003800000 */
.L_x_529:
        /* <DEDUP_REMOVED lines=13> */
.L_x_532:
[----:B------:R-:W-:Y:S05]  /*1c500*/  BSYNC B1 ;  /* 0x0000000000017941 */ /* 0x000fea0003800000 */
.L_x_531:
        /* <DEDUP_REMOVED lines=13> */
.L_x_534:
[----:B------:R-:W-:Y:S05]  /*1c5e0*/  BSYNC B1 ;  /* 0x0000000000017941 */ /* 0x000fea0003800000 */
.L_x_533:
        /* <DEDUP_REMOVED lines=13> */
.L_x_536:
[----:B------:R-:W-:Y:S05]  /*1c6c0*/  BSYNC B1 ;  /* 0x0000000000017941 */ /* 0x000fea0003800000 */
.L_x_535:
        /* <DEDUP_REMOVED lines=13> */
.L_x_538:
[----:B------:R-:W-:Y:S05]  /*1c7a0*/  BSYNC B1 ;  /* 0x0000000000017941 */ /* 0x000fea0003800000 */
.L_x_537:
        /* <DEDUP_REMOVED lines=13> */
.L_x_540:
[----:B------:R-:W-:Y:S05]  /*1c880*/  BSYNC B1 ;  /* 0x0000000000017941 */ /* 0x000fea0003800000 */
.L_x_539:
        /* <DEDUP_REMOVED lines=13> */
.L_x_542:
[----:B------:R-:W-:Y:S05]  /*1c960*/  BSYNC B1 ;  /* 0x0000000000017941 */ /* 0x000fea0003800000 */
.L_x_541:
        /* <DEDUP_REMOVED lines=13> */
.L_x_544:
[----:B------:R-:W-:Y:S05]  /*1ca40*/  BSYNC B1 ;  /* 0x0000000000017941 */ /* 0x000fea0003800000 */
.L_x_543:
        /* <DEDUP_REMOVED lines=13> */
.L_x_546:
[----:B------:R-:W-:Y:S05]  /*1cb20*/  BSYNC B1 ;  /* 0x0000000000017941 */ /* 0x000fea0003800000 */
.L_x_545:
[----:B--234-:R-:W2:Y:S01]  /*1cb30*/  LDL.LU R3, [R1+0x44c] ;  /* 0x00044c0001037983 */ /* 0x01cea20000300800 */
        /* <DEDUP_REMOVED lines=12> */
.L_x_548:
[----:B------:R-:W-:Y:S05]  /*1cc00*/  BSYNC B1 ;  /* 0x0000000000017941 */ /* 0x000fea0003800000 */
.L_x_547:
[----:B--2---:R-:W2:Y:S01]  /*1cc10*/  LDL.LU R3, [R1+0x450] ;  /* 0x0004500001037983 */ /* 0x004ea20000300800 */
        /* <DEDUP_REMOVED lines=12> */
.L_x_550:
[----:B------:R-:W-:Y:S05]  /*1cce0*/  BSYNC B1 ;  /* 0x0000000000017941 */ /* 0x000fea0003800000 */
.L_x_549:
[----:B------:R-:W-:Y:S05]  /*1ccf0*/  @P2 BRA `(.L_x_551) ;  /* 0x00000048008c2947 */ /* 0x000fea0003800000 */
[----:B------:R-:W2:Y:S01]  /*1cd00*/  LDL.LU R2, [R1+0x454] ;  /* 0x0004540001027983 */ /* 0x000ea20000300800 */
[----:B-----5:R-:W-:-:S04]  /*1cd10*/  LOP3.LUT R0, R0, 0xff, RZ, 0xc0, !PT ;  /* 0x000000ff00007812 */ /* 0x020fc800078ec0ff */
[----:B------:R-:W-:-:S05]  /*1cd20*/  F2FP.F16.E5M2.UNPACK_B R0, R0 ;  /* 0x00000000ff00723e */ /* 0x000fca00020004ff */
[----:B------:R-:W-:-:S05]  /*1cd30*/  HADD2.F32 R0, -RZ, R0.H0_H0 ;  /* 0x20000000ff007230 */ /* 0x000fca0000004100 */
[----:B------:R-:W-:-:S04]  /*1cd40*/  FMUL R0, R0, UR23 ;  /* 0x0000001700007c20 */ /* 0x000fc80008400000 */
[----:B--2---:R-:W-:-:S05]  /*1cd50*/  FFMA R0, R2, UR22, R0 ;  /* 0x0000001602007c23 */ /* 0x004fca0008000000 */
[----:B------:R-:W-:-:S05]  /*1cd60*/  F2FP.SATFINITE.E5M2.F32.PACK_AB_MERGE_C R3, RZ, R0, RZ ;  /* 0x00000000ff03723e */ /* 0x000fca00048060ff */
[----:B------:R2:W-:Y:S01]  /*1cd70*/  STG.E.U8 desc[UR20][R26.64+0xf9], R3 ;  /* 0x0000f9031a007986 */ /* 0x0005e2000c101114 */
[----:B------:R-:W-:Y:S05]  /*1cd80*/  BRA `(.L_x_551) ;  /* 0x0000004800687947 */ /* 0x000fea0003800000 */
.L_x_38:
[----:B------:R-:W-:Y:S01]  /*1cd90*/  ISETP.GE.AND P1, PT, R32, 0x1, PT ;  /* 0x000000012000780c */ /* 0x000fe20003f26270 */
[----:B------:R-:W-:Y:S01]  /*1cda0*/  FMUL R5, R5, UR22 ;  /* 0x0000001605057c20 */ /* 0x000fe20008400000 */
[----:B------:R-:W2:Y:S02]  /*1cdb0*/  LDL.LU R37, [R1+0x200] ;  /* 0x0002000001257983 */ /* 0x000ea40000300800 */
[----:B------:R-:W-:Y:S02]  /*1cdc0*/  ISETP.LT.OR P2, PT, R0, 0x2, !P1 ;  /* 0x000000020000780c */ /* 0x000fe40004f41670 */
[----:B------:R-:W-:Y:S01]  /*1cdd0*/  F2FP.SATFINITE.E5M2.F32.PACK_AB_MERGE_C R5, RZ, R5, RZ ;  /* 0x00000005ff05723e */ /* 0x000fe200048060ff */
[----:B------:R-:W-:Y:S01]  /*1cde0*/  FMUL R4, R4, UR22 ;  /* 0x0000001604047c20 */ /* 0x000fe20008400000 */
[----:B------:R-:W-:Y:S01]  /*1cdf0*/  FMUL R6, R6, UR22 ;  /* 0x0000001606067c20 */ /* 0x000fe20008400000 */
[----:B------:R-:W-:Y:S01]  /*1ce00*/  FMUL R7, R7, UR22 ;  /* 0x0000001607077c20 */ /* 0x000fe20008400000 */
[----:B------:R-:W-:Y:S01]  /*1ce10*/  ISETP.LT.OR P5, PT, R0, 0x9, !P1 ;  /* 0x000000090000780c */ /* 0x000fe20004fa1670 */
[----:B------:R-:W-:Y:S01]  /*1ce20*/  FMUL R8, R8, UR22 ;  /* 0x0000001608087c20 */ /* 0x000fe20008400000 */
[----:B------:R-:W-:Y:S01]  /*1ce30*/  FMUL R9, R9, UR22 ;  /* 0x0000001609097c20 */ /* 0x000fe20008400000 */
[----:B------:R-:W-:Y:S01]  /*1ce40*/  FMUL R10, R10, UR22 ;  /* 0x000000160a0a7c20 */ /* 0x000fe20008400000 */
[----:B------:R-:W-:Y:S01]  /*1ce50*/  FMUL R11, R11, UR22 ;  /* 0x000000160b0b7c20 */ /* 0x000fe20008400000 */
[----:B------:R-:W-:Y:S01]  /*1ce60*/  FMUL R12, R12, UR22 ;  /* 0x000000160c0c7c20 */ /* 0x000fe20008400000 */
[----:B------:R-:W-:Y:S01]  /*1ce70*/  FMUL R13, R13, UR22 ;  /* 0x000000160d0d7c20 */ /* 0x000fe20008400000 */
[----:B------:R0:W-:Y:S01]  /*1ce80*/  @!P2 STG.E.U8 desc[UR20][R2.64+0x1], R5 ;  /* 0x000001050200a986 */ /* 0x0001e2000c101114 */
[----:B------:R-:W-:-:S02]  /*1ce90*/  ISETP.LT.OR P2, PT, R0, 0x1, !P1 ;  /* 0x000000010000780c */ /* 0x000fc40004f41670 */
[----:B------:R-:W-:Y:S01]  /*1cea0*/  F2FP.SATFINITE.E5M2.F32.PACK_AB_MERGE_C R4, RZ, R4, RZ ;  /* 0x00000004ff04723e */ /* 0x000fe200048060ff */
[----:B------:R-:W-:Y:S01]  /*1ceb0*/  FMUL R14, R14, UR22 ;  /* 0x000000160e0e7c20 */ /* 0x000fe20008400000 */
        /* <DEDUP_REMOVED lines=9> */
[----:B------:R-:W-:Y:S01]  /*1cf50*/  @!P2 STG.E.U8 desc[UR20][R2.64], R4 ;  /* 0x000000040200a986 */ /* 0x000fe2000c101114 */
[----:B------:R-:W-:Y:S01]  /*1cf60*/  ISETP.GE.AND P2, PT, R32, 0x9, PT ;  /* 0x000000092000780c */ /* 0x000fe20003f46270 */
[----:B------:R-:W-:Y:S01]  /*1cf70*/  FMUL R152, R152, UR22 ;  /* 0x0000001698987c20 */ /* 0x000fe20008400000 */
[----:B------:R-:W-:Y:S01]  /*1cf80*/  FMUL R153, R153, UR22 ;  /* 0x0000001699997c20 */ /* 0x000fe20008400000 */
[----:B------:R-:W-:Y:S01]  /*1cf90*/  FMUL R154, R154, UR22 ;  /* 0x000000169a9a7c20 */ /* 0x000fe20008400000 */
[----:B------:R-:W-:Y:S01]  /*1cfa0*/  ISETP.LT.OR P3, PT, R0, 0x1, !P2 ;  /* 0x000000010000780c */ /* 0x000fe20005761670 */
[----:B------:R-:W-:Y:S01]  /*1cfb0*/  FMUL R155, R155, UR22 ;  /* 0x000000169b9b7c20 */ /* 0x000fe20008400000 */
[----:B------:R-:W-:Y:S01]  /*1cfc0*/  F2FP.SATFINITE.E5M2.F32.PACK_AB_MERGE_C R6, RZ, R6, RZ ;  /* 0x00000006ff06723e */ /* 0x000fe200048060ff */
[----:B------:R-:W-:Y:S01]  /*1cfd0*/  FMUL R156, R156, UR22 ;  /* 0x000000169c9c7c20 */ /* 0x000fe20008400000 */
        /* <DEDUP_REMOVED lines=10> */
[----:B------:R-:W-:-:S02]  /*1d080*/  ISETP.LT.OR P3, PT, R0, 0x2, !P2 ;  /* 0x000000020000780c */ /* 0x000fc40005761670 */
        /* <DEDUP_REMOVED lines=10> */
[----:B------:R-:W4:Y:S04]  /*1d130*/  LDL.LU R36, [R1+0x204] ;  /* 0x0002040001247983 */ /* 0x000f280000300800 */
[----:B------:R5:W-:Y:S01]  /*1d140*/  @!P3 STG.E.U8 desc[UR20][R24.64+0x1], R7 ;  /* 0x000001071800b986 */ /* 0x000be2000c101114 */
[----:B------:R-:W-:-:S03]  /*1d150*/  ISETP.LT.OR P3, PT, R0, 0xa, !P1 ;  /* 0x0000000a0000780c */ /* 0x000fc60004f61670 */
[----:B------:R-:W-:Y:S01]  /*1d160*/  @!P5 STG.E.U8 desc[UR20][R2.64+0x8], R8 ;  /* 0x000008080200d986 */ /* 0x000fe2000c101114 */
[C---:B------:R-:W-:Y:S02]  /*1d170*/  ISETP.LT.OR P5, PT, R0.reuse, 0x9, !P2 ;  /* 0x000000090000780c */ /* 0x040fe400057a1670 */
[----:B------:R-:W-:Y:S01]  /*1d180*/  F2FP.SATFINITE.E5M2.F32.PACK_AB_MERGE_C R10, RZ, R10, RZ ;  /* 0x0000000aff0a723e */ /* 0x000fe200048060ff */
[----:B------:R-:W3:Y:S01]  /*1d190*/  LDL.LU R35, [R1+0x208] ;  /* 0x0002080001237983 */ /* 0x000ee20000300800 */
[----:B------:R-:W-:Y:S02]  /*1d1a0*/  F2FP.SATFINITE.E5M2.F32.PACK_AB_MERGE_C R11, RZ, R11, RZ ;  /* 0x0000000bff0b723e */ /* 0x000fe400048060ff */
[----:B------:R-:W-:Y:S01]  /*1d1b0*/  F2FP.SATFINITE.E5M2.F32.PACK_AB_MERGE_C R12, RZ, R12, RZ ;  /* 0x0000000cff0c723e */ /* 0x000fe200048060ff */
[----:B------:R-:W-:Y:S01]  /*1d1c0*/  FMUL R173, R173, UR22 ;  /* 0x00000016adad7c20 */ /* 0x000fe20008400000 */
[----:B------:R-:W-:Y:S01]  /*1d1d0*/  F2FP.SATFINITE.E5M2.F32.PACK_AB_MERGE_C R13, RZ, R13, RZ ;  /* 0x0000000dff0d723e */ /* 0x000fe200048060ff */
[----:B------:R-:W-:Y:S01]  /*1d1e0*/  @!P3 STG.E.U8 desc[UR20][R2.64+0x9], R9 ;  /* 0x000009090200b986 */ /* 0x000fe2000c101114 */
[----:B------:R-:W-:-:S03]  /*1d1f0*/  ISETP.LT.OR P3, PT, R0, 0xa, !P2 ;  /* 0x0000000a0000780c */ /* 0x000fc60005761670 */
[----:B------:R-:W-:Y:S01]  /*1d200*/  @!P5 STG.E.U8 desc[UR20][R24.64+0x8], R10 ;  /* 0x0000080a1800d986 */ /* 0x000fe2000c101114 */
[----:B------:R-:W-:Y:S02]  /*1d210*/  ISETP.LT.OR P5, PT, R0, 0x11, !P1 ;  /* 0x000000110000780c */ /* 0x000fe40004fa1670 */
        /* <DEDUP_REMOVED lines=23> */
[----:B------:R-:W-:Y:S01]  /*1d390*/  ISETP.LT.OR P6, PT, R0, 0x29, !P2 ;  /* 0x000000290000780c */ /* 0x000fe200057c1670 */
[----:B------:R-:W3:Y:S01]  /*1d3a0*/  LDL.LU R30, [R1+0x218] ;  /* 0x00021800011e7983 */ /* 0x000ee20000300800 */
[----:B------:R-:W-:Y:S01]  /*1d3b0*/  F2FP.SATFINITE.E5M2.F32.PACK_AB_MERGE_C R152, RZ, R152, RZ ;  /* 0x00000098ff98723e */ /* 0x000fe200048060ff */
[----:B------:R-:W-:Y:S01]  /*1d3c0*/  FMUL R176, R176, UR22 ;  /* 0x00000016b0b07c20 */ /* 0x000fe20008400000 */
[----:B------:R-:W-:Y:S01]  /*1d3d0*/  F2FP.SATFINITE.E5M2.F32.PACK_AB_MERGE_C R153, RZ, R153, RZ ;  /* 0x00000099ff99723e */ /* 0x000fe200048060ff */
[----:B------:R-:W-:Y:S01]  /*1d3e0*/  @!P3 STG.E.U8 desc[UR20][R24.64+0x11], R15 ;  /* 0x0000110f1800b986 */ /* 0x000fe2000c101114 */
[C---:B------:R-:W-:Y:S01]  /*1d3f0*/  ISETP.LT.OR P3, PT, R0.reuse, 0x1a, !P1 ;  /* 0x0000001a0000780c */ /* 0x040fe20004f61670 */
[----:B------:R-:W-:Y:S01]  /*1d400*/  FMUL R177, R177, UR22 ;  /* 0x00000016b1b17c20 */ /* 0x000fe20008400000 */
[----:B------:R-:W-:Y:S01]  /*1d410*/  F2FP.SATFINITE.E5M2.F32.PACK_AB_MERGE_C R154, RZ, R154, RZ ;  /* 0x0000009aff9a723e */ /* 0x000fe200048060ff */
[----:B------:R-:W-:Y:S01]  /*1d420*/  @!P5 STG.E.U8 desc[UR20][R2.64+0x18], R16 ;  /* 0x000018100200d986 */ /* 0x000fe2000c101114 */
[----:B------:R-:W-:Y:S01]  /*1d430*/  ISETP.LT.OR P5, PT, R0, 0x19, !P2 ;  /* 0x000000190000780c */ /* 0x000fe200057a1670 */
[----:B------:R-:W-:Y:S01]  /*1d440*/  FMUL R178, R178, UR22 ;  /* 0x00000016b2b27c20 */ /* 0x000fe20008400000 */
[----:B------:R-:W-:Y:S01]  /*1d450*/  F2FP.SATFINITE.E5M2.F32.PACK_AB_MERGE_C R155, RZ, R155, RZ ;  /* 0x0000009bff9b723e */ /* 0x000fe200048060ff */
[----:B------:R-:W-:Y:S01]  /*1d460*/  FMUL R179, R179, UR22 ;  /* 0x00000016b3b37c20 */ /* 0x000fe20008400000 */
[----:B------:R-:W-:Y:S01]  /*1d470*/  F2FP.SATFINITE.E5M2.F32.PACK_AB_MERGE_C R156, RZ, R156, RZ ;  /* 0x0000009cff9c723e */ /* 0x000fe200048060ff */
[----:B------:R-:W-:Y:S01]  /*1d480*/  FMUL R180, R180, UR22 ;  /* 0x00000016b4b47c20 */ /* 0x000fe20008400000 */
[----:B------:R-:W-:Y:S01]  /*1d490*/  F2FP.SATFINITE.E5M2.F32.PACK_AB_MERGE_C R157, RZ, R157, RZ ;  /* 0x0000009dff9d723e */ /* 0x000fe200048060ff */
[----:B------:R-:W-:Y:S01]  /*1d4a0*/  FMUL R181, R181, UR22 ;  /* 0x00000016b5b57c20 */ /* 0x000fe20008400000 */
[----:B------:R-:W-:Y:S01]  /*1d4b0*/  F2FP.SATFINITE.E5M2.F32.PACK_AB_MERGE_C R158, RZ, R158, RZ ;  /* 0x0000009eff9e723e */ /* 0x000fe200048060ff */
[----:B------:R-:W-:Y:S01]  /*1d4c0*/  @!P3 STG.E.U8 desc[UR20][R2.64+0x19], R17 ;  /* 0x000019110200b986 */ /* 0x000fe2000c101114 */
[----:B------:R-:W-:Y:S01]  /*1d4d0*/  ISETP.LT.OR P3, PT, R0, 0x1a, !P2 ;  /* 0x0000001a0000780c */ /* 0x000fe20005761670 */
        /* <DEDUP_REMOVED lines=25> */
[----:B0-----:R-:W-:Y:S01]  /*1d670*/  F2FP.SATFINITE.E5M2.F32.PACK_AB_MERGE_C R5, RZ, R168, RZ ;  /* 0x000000a8ff05723e */ /* 0x001fe200048060ff */
[----:B------:R-:W-:Y:S01]  /*1d680*/  @!P3 STG.E.U8 desc[UR20][R2.64+0x21], R21 ;  /* 0x000021150200b986 */ /* 0x000fe2000c101114 */
[----:B------:R-:W-:Y:S01]  /*1d690*/  ISETP.LT.OR P3, PT, R0, 0x22, !P2 ;  /* 0x000000220000780c */ /* 0x000fe20005761670 */
[----:B------:R-:W-:Y:S01]  /*1d6a0*/  FMUL R192, R192, UR22 ;  /* 0x00000016c0c07c20 */ /* 0x000fe20008400000 */
[----:B------:R-:W-:Y:S01]  /*1d6b0*/  F2FP.SATFINITE.E5M2.F32.PACK_AB_MERGE_C R169, RZ, R169, RZ ;  /* 0x000000a9ffa9723e */ /* 0x000fe200048060ff */
[----:B------:R-:W-:Y:S01]  /*1d6c0*/  @!P5 STG.E.U8 desc[UR20][R24.64+0x20], R22 ;  /* 0x000020161800d986 */ /* 0x000fe2000c101114 */
[----:B------:R-:W-:Y:S01]  /*1d6d0*/  ISETP.LT.OR P5, PT, R0, 0x29, !P1 ;  /* 0x000000290000780c */ /* 0x000fe20004fa1670 */
[----:B------:R-:W-:Y:S01]  /*1d6e0*/  FMUL R193, R193, UR22 ;  /* 0x00000016c1c17c20 */ /* 0x000fe20008400000 */
[----:B-----5:R-:W-:Y:S01]  /*1d6f0*/  F2FP.SATFINITE.E5M2.F32.PACK_AB_MERGE_C R7, RZ, R170, RZ ;  /* 0x000000aaff07723e */ /* 0x020fe200048060ff */
        /* <DEDUP_REMOVED lines=75> */
[----:B------:R-:W-:Y:S01]  /*1dbb0*/  FMUL R218, R218, UR22 ;  /* 0x00000016dada7c20 */ /* 0x000fe20008400000 */
        /* <DEDUP_REMOVED lines=11> */
[----:B------:R-:W-:Y:S01]  /*1dc70*/  FMUL R222, R222, UR22 ;  /* 0x00000016dede7c20 */ /* 0x000fe20008400000 */
[----:B------:R-:W-:Y:S01]  /*1dc80*/  FMUL R223, R223, UR22 ;  /* 0x00000016dfdf7c20 */ /* 0x000fe20008400000 */
[----:B------:R-:W-:Y:S01]  /*1dc90*/  FMUL R224, R224, UR22 ;  /* 0x00000016e0e07c20 */ /* 0x000fe20008400000 */
[----:B------:R0:W-:Y:S01]  /*1dca0*/  @!P3 STG.E.U8 desc[UR20][R2.64+0x48], R5 ;  /* 0x000048050200b986 */ /* 0x0001e2000c101114 */
[C---:B------:R-:W-:Y:S01]  /*1dcb0*/  ISETP.LT.OR P3, PT, R0.reuse, 0x4a, !P2 ;  /* 0x0000004a0000780c */ /* 0x040fe20005761670 */
[----:B------:R-:W-:Y:S01]  /*1dcc0*/  FMUL R225, R225, UR22 ;  /* 0x00000016e1e17c20 */ /* 0x000fe20008400000 */
[----:B------:R-:W-:Y:S01]  /*1dcd0*/  F2FP.SATFINITE.E5M2.F32.PACK_AB_MERGE_C R221, RZ, R221, RZ ;  /* 0x000000ddffdd723e */ /* 0x000fe200048060ff */
[----:B------:R-:W-:Y:S01]  /*1dce0*/  @!P6 STG.E.U8 desc[UR20][R2.64+0x49], R169 ;  /* 0x000049a90200e986 */ /* 0x000fe2000c101114 */
[----:B------:R-:W-:Y:S01]  /*1dcf0*/  ISETP.LT.OR P6, PT, R0, 0x51, !P1 ;  /* 0x000000510000780c */ /* 0x000fe20004fc1670 */
[----:B------:R-:W-:Y:S01]  /*1dd00*/  FMUL R226, R226, UR22 ;  /* 0x00000016e2e27c20 */ /* 0x000fe20008400000 */
[----:B------:R-:W-:Y:S01]  /*1dd10*/  F2FP.SATFINITE.E5M2.F32.PACK_AB_MERGE_C R223, RZ, R223, RZ ;  /* 0x000000dfffdf723e */ /* 0x000fe200048060ff */
[----:B------:R5:W-:Y:S01]  /*1dd20*/  @!P5 STG.E.U8 desc[UR20][R24.64+0x48], R7 ;  /* 0x000048071800d986 */ /* 0x000be2000c101114 */
[----:B------:R-:W-:Y:S01]  /*1dd30*/  ISETP.LT.OR P5, PT, R0, 0x52, !P1 ;  /* 0x000000520000780c */ /* 0x000fe20004fa1670 */
[----:B------:R-:W-:Y:S01]  /*1dd40*/  FMUL R227, R227, UR22 ;  /* 0x00000016e3e37c20 */ /* 0x000fe20008400000 */
[----:B------:R-:W-:Y:S01]  /*1dd50*/  F2FP.SATFINITE.E5M2.F32.PACK_AB_MERGE_C R225, RZ, R225, RZ ;  /* 0x000000e1ffe1723e */ /* 0x000fe200048060ff */
[----:B------:R-:W-:Y:S01]  /*1dd60*/  FMUL R228, R228, UR22 ;  /* 0x00000016e4e47c20 */ /* 0x000fe20008400000 */
[----:B0-----:R-:W-:Y:S01]  /*1dd70*/  F2FP.SATFINITE.E5M2.F32.PACK_AB_MERGE_C R5, RZ, R172, RZ ;  /* 0x000000acff05723e */ /* 0x001fe200048060ff */
[----:B------:R-:W-:Y:S01]  /*1dd80*/  @!P3 STG.E.U8 desc[UR20][R24.64+0x49], R171 ;  /* 0x000049ab1800b986 */ /* 0x000fe2000c101114 */
[C---:B------:R-:W-:Y:S01]  /*1dd90*/  ISETP.LT.OR P3, PT, R0.reuse, 0x51, !P2 ;  /* 0x000000510000780c */ /* 0x040fe20005761670 */
[----:B------:R-:W-:Y:S01]  /*1dda0*/  FMUL R229, R229, UR22 ;  /* 0x00000016e5e57c20 */ /* 0x000fe20008400000 */
[----:B------:R-:W-:Y:S01]  /*1ddb0*/  F2FP.SATFINITE.E5M2.F32.PACK_AB_MERGE_C R227, RZ, R227, RZ ;  /* 0x000000e3ffe3723e */ /* 0x000fe200048060ff */
[----:B------:R0:W-:Y:S01]  /*1ddc0*/  @!P6 STG.E.U8 desc[UR20][R2.64+0x50], R5 ;  /* 0x000050050200e986 */ /* 0x0001e2000c101114 */
[----:B------:R-:W-:Y:S01]  /*1ddd0*/  ISETP.LT.OR P6, PT, R0, 0x52, !P2 ;  /* 0x000000520000780c */ /* 0x000fe200057c1670 */
[----:B------:R-:W-:Y:S01]  /*1dde0*/  FMUL R230, R230, UR22 ;  /* 0x00000016e6e67c20 */ /* 0x000fe20008400000 */
[----:B-----5:R-:W-:Y:S01]  /*1ddf0*/  F2FP.SATFINITE.E5M2.F32.PACK_AB_MERGE_C R7, RZ, R174, RZ ;  /* 0x000000aeff07723e */ /* 0x020fe200048060ff */
[----:B------:R-:W-:Y:S01]  /*1de00*/  @!P5 STG.E.U8 desc[UR20][R2.64+0x51], R173 ;  /* 0x000051ad0200d986 */ /* 0x000fe2000c101114 */
[----:B------:R-:W-:Y:S01]  /*1de10*/  ISETP.LT.OR P5, PT, R0, 0x59, !P1 ;  /* 0x000000590000780c */ /* 0x000fe20004fa1670 */
[----:B------:R-:W-:Y:S01]  /*1de20*/  FMUL R231, R231, UR22 ;  /* 0x00000016e7e77c20 */ /* 0x000fe20008400000 */
[----:B------:R-:W-:Y:S01]  /*1de30*/  F2FP.SATFINITE.E5M2.F32.PACK_AB_MERGE_C R229, RZ, R229, RZ ;  /* 0x000000e5ffe5723e */ /* 0x000fe200048060ff */
[----:B------:R-:W-:Y:S01]  /*1de40*/  FMUL R232, R232, UR22 ;  /* 0x00000016e8e87c20 */ /* 0x000fe20008400000 */
[----:B------:R-:W-:Y:S01]  /*1de50*/  FMUL R233, R233, UR22 ;  /* 0x00000016e9e97c20 */ /* 0x000fe20008400000 */
[----:B------:R5:W-:Y:S01]  /*1de60*/  @!P3 STG.E.U8 desc[UR20][R24.64+0x50], R7 ;  /* 0x000050071800b986 */ /* 0x000be2000c101114 */
[----:B------:R-:W-:Y:S01]  /*1de70*/  ISETP.LT.OR P3, PT, R0, 0x5a, !P1 ;  /* 0x0000005a0000780c */ /* 0x000fe20004f61670 */
        /* <DEDUP_REMOVED lines=9> */
[----:B------:R-:W-:Y:S01]  /*1df10*/  F2FP.SATFINITE.E5M2.F32.PACK_AB_MERGE_C R233, RZ, R233, RZ ;  /* 0x000000e9ffe9723e */ /* 0x000fe200048060ff */
[----:B--2---:R-:W-:Y:S01]  /*1df20*/  FMUL R4, R37, UR22 ;  /* 0x0000001625047c20 */ /* 0x004fe20008400000 */
[----:B-----5:R-:W-:Y:S01]  /*1df30*/  F2FP.SATFINITE.E5M2.F32.PACK_AB_MERGE_C R7, RZ, R178, RZ ;  /* 0x000000b2ff07723e */ /* 0x020fe200048060ff */
[----:B------:R-:W-:Y:S01]  /*1df40*/  @!P3 STG.E.U8 desc[UR20][R2.64+0x59], R177 ;  /* 0x000059b10200b986 */ /* 0x000fe2000c101114 */
[C---:B------:R-:W-:Y:S01]  /*1df50*/  ISETP.LT.OR P3, PT, R0.reuse, 0x61, !P1 ;  /* 0x000000610000780c */ /* 0x040fe20004f61670 */
[----:B------:R-:W-:Y:S01]  /*1df60*/  FMUL R237, R237, UR22 ;  /* 0x00000016eded7c20 */ /* 0x000fe20008400000 */
[----:B------:R-:W-:Y:S01]  /*1df70*/  F2FP.SATFINITE.E5M2.F32.PACK_AB_MERGE_C R235, RZ, R235, RZ ;  /* 0x000000ebffeb723e */ /* 0x000fe200048060ff */
[----:B------:R2:W-:Y:S01]  /*1df80*/  @!P6 STG.E.U8 desc[UR20][R24.64+0x58], R7 ;  /* 0x000058071800e986 */ /* 0x0005e2000c101114 */
[----:B------:R-:W-:-:S02]  /*1df90*/  ISETP.LT.OR P6, PT, R0, 0x62, !P1 ;  /* 0x000000620000780c */ /* 0x000fc40004fc1670 */
[----:B0-----:R-:W-:Y:S01]  /*1dfa0*/  F2FP.SATFINITE.E5M2.F32.PACK_AB_MERGE_C R5, RZ, R180, RZ ;  /* 0x000000b4ff05723e */ /* 0x001fe200048060ff */
[----:B------:R-:W-:Y:S01]  /*1dfb0*/  @!P5 STG.E.U8 desc[UR20][R24.64+0x59], R179 ;  /* 0x000059b31800d986 */ /* 0x000fe2000c101114 */
[C---:B------:R-:W-:Y:S02]  /*1dfc0*/  ISETP.LT.OR P5, PT, R0.reuse, 0x61, !P2 ;  /* 0x000000610000780c */ /* 0x040fe400057a1670 */
[----:B------:R-:W-:Y:S01]  /*1dfd0*/  F2FP.SATFINITE.E5M2.F32.PACK_AB_MERGE_C R9, RZ, R236, RZ ;  /* 0x000000ecff09723e */ /* 0x000fe200048060ff */
[----:B------:R-:W5:Y:S04]  /*1dfe0*/  LDL.LU R37, [R1+0x21c] ;  /* 0x00021c0001257983 */ /* 0x000f680000300800 */
[----:B------:R0:W-:Y:S01]  /*1dff0*/  @!P3 STG.E.U8 desc[UR20][R2.64+0x60], R5 ;  /* 0x000060050200b986 */ /* 0x0001e2000c101114 */
[----:B------:R-:W-:-:S02]  /*1e000*/  ISETP.LT.OR P3, PT, R0, 0x62, !P2 ;  /* 0x000000620000780c */ /* 0x000fc40005761670 */
[----:B--2---:R-:W-:Y:S01]  /*1e010*/  F2FP.SATFINITE.E5M2.F32.PACK_AB_MERGE_C R7, RZ, R182, RZ ;  /* 0x000000b6ff07723e */ /* 0x004fe200048060ff */
[----:B------:R-:W-:Y:S01]  /*1e020*/  @!P6 STG.E.U8 desc[UR20][R2.64+0x61], R181 ;  /* 0x000061b50200e986 */ /* 0x000fe2000c101114 */
[----:B------:R-:W-:-:S03]  /*1e030*/  ISETP.LT.OR P6, PT, R0, 0x69, !P1 ;  /* 0x000000690000780c */ /* 0x000fc60004fc1670 */
[----:B------:R2:W-:Y:S01]  /*1e040*/  @!P5 STG.E.U8 desc[UR20][R24.64+0x60], R7 ;  /* 0x000060071800d986 */ /* 0x0005e2000c101114 */
[----:B------:R-:W-:Y:S02]  /*1e050*/  ISETP.LT.OR P5, PT, R0, 0x6a, !P1 ;  /* 0x0000006a0000780c */ /* 0x000fe40004fa1670 */
[----:B0-----:R-:W-:-:S03]  /*1e060*/  F2FP.SATFINITE.E5M2.F32.PACK_AB_MERGE_C R5, RZ, R184, RZ ;  /* 0x000000b8ff05723e */ /* 0x001fc600048060ff */
[----:B------:R-:W-:Y:S01]  /*1e070*/  @!P3 STG.E.U8 desc[UR20][R24.64+0x61], R183 ;  /* 0x000061b71800b986 */ /* 0x000fe2000c101114 */
[----:B------:R-:W-:-:S03]  /*1e080*/  ISETP.LT.OR P3, PT, R0, 0x69, !P2 ;  /* 0x000000690000780c */ /* 0x000fc60005761670 */
[----:B------:R0:W-:Y:S01]  /*1e090*/  @!P6 STG.E.U8 desc[UR20][R2.64+0x68], R5 ;  /* 0x000068050200e986 */ /* 0x0001e2000c101114 */
[C---:B------:R-:W-:Y:S02]  /*1e0a0*/  ISETP.LT.OR P6, PT, R0.reuse, 0x6a, !P2 ;  /* 0x0000006a0000780c */ /* 0x040fe400057c1670 */
[----:B--2---:R-:W-:Y:S01]  /*1e0b0*/  F2FP.SATFINITE.E5M2.F32.PACK_AB_MERGE_C R7, RZ, R186, RZ ;  /* 0x000000baff07723e */ /* 0x004fe200048060ff */
[----:B------:R-:W-:Y:S01]  /*1e0c0*/  @!P5 STG.E.U8 desc[UR20][R2.64+0x69], R185 ;  /* 0x000069b90200d986 */ /* 0x000fe2000c101114 */
[----:B------:R-:W-:-:S05]  /*1e0d0*/  ISETP.LT.OR P5, PT, R0, 0x71, !P1 ;  /* 0x000000710000780c */ /* 0x000fca0004fa1670 */
[----:B------:R2:W-:Y:S01]  /*1e0e0*/  @!P3 STG.E.U8 desc[UR20][R24.64+0x68], R7 ;  /* 0x000068071800b986 */ /* 0x0005e2000c101114 */
[C---:B------:R-:W-:Y:S02]  /*1e0f0*/  ISETP.LT.OR P3, PT, R0.reuse, 0x72, !P1 ;  /* 0x000000720000780c */ /* 0x040fe40004f61670 */
[----:B0-----:R-:W-:Y:S01]  /*1e100*/  F2FP.SATFINITE.E5M2.F32.PACK_AB_MERGE_C R5, RZ, R188, RZ ;  /* 0x000000bcff05723e */ /* 0x001fe200048060ff */
[----:B------:R-:W-:Y:S01]  /*1e110*/  @!P6 STG.E.U8 desc[UR20][R24.64+0x69], R187 ;  /* 0x000069bb1800e986 */ /* 0x000fe2000c101114 */
[----:B------:R-:W-:-:S03]  /*1e120*/  ISETP.LT.OR P6, PT, R0, 0x71, !P2 ;  /* 0x000000710000780c */ /* 0x000fc600057c1670 */
[----:B------:R0:W-:Y:S01]  /*1e130*/  @!P5 STG.E.U8 desc[UR20][R2.64+0x70], R5 ;  /* 0x000070050200d986 */ /* 0x0001e2000c101114 */
[----:B------:R-:W-:Y:S02]  /*1e140*/  ISETP.LT.OR P5, PT, R0, 0x72, !P2 ;  /* 0x000000720000780c */ /* 0x000fe400057a1670 */
[----:B--2---:R-:W-:-:S03]  /*1e150*/  F2FP.SATFINITE.E5M2.F32.PACK_AB_MERGE_C R7, RZ, R190, RZ ;  /* 0x000000beff07723e */ /* 0x004fc600048060ff */
[----:B------:R-:W-:Y:S01]  /*1e160*/  @!P3 STG.E.U8 desc[UR20][R2.64+0x71], R189 ;  /* 0x000071bd0200b986 */ /* 0x000fe2000c101114 */
[----:B------:R-:W-:-:S03]  /*1e170*/  ISETP.LT.OR P3, PT, R0, 0x79, !P1 ;  /* 0x000000790000780c */ /* 0x000fc60004f61670 */
[----:B------:R2:W-:Y:S01]  /*1e180*/  @!P6 STG.E.U8 desc[UR20][R24.64+0x70], R7 ;  /* 0x000070071800e986 */ /* 0x0005e2000c101114 */
[C---:B------:R-:W-:Y:S02]  /*1e190*/  ISETP.LT.OR P6, PT, R0.reuse, 0x7a, !P1 ;  /* 0x0000007a0000780c */ /* 0x040fe40004fc1670 */
[----:B0-----:R-:W-:Y:S01]  /*1e1a0*/  F2FP.SATFINITE.E5M2.F32.PACK_AB_MERGE_C R5, RZ, R192, RZ ;  /* 0x000000c0ff05723e */ /* 0x001fe200048060ff */
[----:B------:R-:W-:Y:S01]  /*1e1b0*/  @!P5 STG.E.U8 desc[UR20][R24.64+0x71], R191 ;  /* 0x000071bf1800d986 */ /* 0x000fe2000c101114 */
[----:B------:R-:W-:-:S05]  /*1e1c0*/  ISETP.LT.OR P5, PT, R0, 0x79, !P2 ;  /* 0x000000790000780c */ /* 0x000fca00057a1670 */
[----:B------:R0:W-:Y:S01]  /*1e1d0*/  @!P3 STG.E.U8 desc[UR20][R2.64+0x78], R5 ;  /* 0x000078050200b986 */ /* 0x0001e2000c101114 */
[C---:B------:R-:W-:Y:S02]  /*1e1e0*/  ISETP.LT.OR P3, PT, R0.reuse, 0x7a, !P2 ;  /* 0x0000007a0000780c */ /* 0x040fe40005761670 */
        /* <DEDUP_REMOVED lines=104> */
[----:B------:R-:W-:-:S03]  /*1e870*/  ISETP.LT.OR P3, PT, R0, 0xd2, !P1 ;  /* 0x000000d20000780c */ /* 0x000fc60004f61670 */
[----:B------:R-:W-:Y:S01]  /*1e880*/  @!P6 STG.E.U8 desc[UR20][R24.64+0xc9], R235 ;  /* 0x0000c9eb1800e986 */ /* 0x000fe2000c101114 */
[----:B------:R-:W-:Y:S01]  /*1e890*/  ISETP.LT.OR P6, PT, R0, 0xd1, !P2 ;  /* 0x000000d10000780c */ /* 0x000fe200057c1670 */
[----:B----4-:R-:W-:Y:S02]  /*1e8a0*/  FMUL R5, R36, UR22 ;  /* 0x0000001624057c20 */ /* 0x010fe40008400000 */
[----:B------:R-:W2:Y:S01]  /*1e8b0*/  LDL.LU R36, [R1+0x220] ;  /* 0x0002200001247983 */ /* 0x000ea20000300800 */
[----:B0-----:R-:W-:Y:S01]  /*1e8c0*/  F2FP.SATFINITE.E5M2.F32.PACK_AB_MERGE_C R7, RZ, R4, RZ ;  /* 0x00000004ff07723e */ /* 0x001fe200048060ff */
[----:B---3--:R-:W-:Y:S02]  /*1e8d0*/  FMUL R4, R35, UR22 ;  /* 0x0000001623047c20 */ /* 0x008fe40008400000 */
[----:B------:R0:W-:Y:S01]  /*1e8e0*/  @!P5 STG.E.U8 desc[UR20][R2.64+0xd0], R9 ;  /* 0x0000d0090200d986 */ /* 0x0001e2000c101114 */
[----:B------:R-:W-:Y:S02]  /*1e8f0*/  F2FP.SATFINITE.E5M2.F32.PACK_AB_MERGE_C R237, RZ, R237, RZ ;  /* 0x000000edffed723e */ /* 0x000fe400048060ff */
[----:B------:R-:W-:Y:S01]  /*1e900*/  F2FP.SATFINITE.E5M2.F32.PACK_AB_MERGE_C R11, RZ, R5, RZ ;  /* 0x00000005ff0b723e */ /* 0x000fe200048060ff */
[----:B------:R-:W3:Y:S01]  /*1e910*/  LDL.LU R35, [R1+0x224] ;  /* 0x0002240001237983 */ /* 0x000ee20000300800 */
[----:B------:R-:W-:-:S03]  /*1e920*/  FMUL R5, R34, UR22 ;  /* 0x0000001622057c20 */ /* 0x000fc60008400000 */
[----:B------:R-:W4:Y:S01]  /*1e930*/  LDL.LU R34, [R1+0x228] ;  /* 0x0002280001227983 */ /* 0x000f220000300800 */
[----:B0-----:R-:W-:Y:S01]  /*1e940*/  F2FP.SATFINITE.E5M2.F32.PACK_AB_MERGE_C R9, RZ, R4, RZ ;  /* 0x00000004ff09723e */ /* 0x001fe200048060ff */
[----:B------:R-:W-:Y:S02]  /*1e950*/  FMUL R4, R33, UR22 ;  /* 0x0000001621047c20 */ /* 0x000fe40008400000 */
[----:B------:R-:W-:Y:S01]  /*1e960*/  @!P3 STG.E.U8 desc[UR20][R2.64+0xd1], R237 ;  /* 0x0000d1ed0200b986 */ /* 0x000fe2000c101114 */
[----:B------:R-:W-:-:S03]  /*1e970*/  F2FP.SATFINITE.E5M2.F32.PACK_AB_MERGE_C R13, RZ, R5, RZ ;  /* 0x00000005ff0d723e */ /* 0x000fc600048060ff */
[----:B------:R0:W-:Y:S01]  /*1e980*/  @!P6 STG.E.U8 desc[UR20][R24.64+0xd0], R7 ;  /* 0x0000d0071800e986 */ /* 0x0001e2000c101114 */
[----:B------:R-:W-:-:S03]  /*1e990*/  FMUL R5, R30, UR22 ;  /* 0x000000161e057c20 */ /* 0x000fc60008400000 */
[----:B------:R-:W4:Y:S01]  /*1e9a0*/  LDL.LU R33, [R1+0x22c] ;  /* 0x00022c0001217983 */ /* 0x000f220000300800 */
[----:B0-----:R-:W-:Y:S01]  /*1e9b0*/  F2FP.SATFINITE.E5M2.F32.PACK_AB_MERGE_C R7, RZ, R4, RZ ;  /* 0x00000004ff07723e */ /* 0x001fe200048060ff */
[----:B------:R-:W-:Y:S02]  /*1e9c0*/  FMUL R4, R31, UR22 ;  /* 0x000000161f047c20 */ /* 0x000fe40008400000 */
[----:B------:R-:W4:Y:S04]  /*1e9d0*/  LDL.LU R31, [R1+0x230] ;  /* 0x00023000011f7983 */ /* 0x000f280000300800 */
[----:B------:R-:W4:Y:S01]  /*1e9e0*/  LDL.LU R30, [R1+0x234] ;  /* 0x00023400011e7983 */ /* 0x000f220000300800 */
[C---:B------:R-:W-:Y:S02]  /*1e9f0*/  ISETP.LT.OR P5, PT, R0.reuse, 0xd2, !P2 ;  /* 0x000000d20000780c */ /* 0x040fe400057a1670 */
[C---:B------:R-:W-:Y:S01]  /*1ea00*/  ISETP.LT.OR P3, PT, R0.reuse, 0xd9, !P1 ;  /* 0x000000d90000780c */ /* 0x040fe20004f61670 */
[----:B-----5:R-:W-:Y:S01]  /*1ea10*/  FMUL R6, R37, UR22 ;  /* 0x0000001625067c20 */ /* 0x020fe20008400000 */
[C---:B------:R-:W-:Y:S01]  /*1ea20*/  ISETP.LT.OR P6, PT, R0.reuse, 0xda, !P1 ;  /* 0x000000da0000780c */ /* 0x040fe20004fc1670 */
[----:B------:R-:W5:Y:S04]  /*1ea30*/  LDL.LU R38, [R1+0x238] ;  /* 0x0002380001267983 */ /* 0x000f680000300800 */
[----:B------:R-:W5:Y:S04]  /*1ea40*/  LDL.LU R37, [R1+0x23c] ;  /* 0x00023c0001257983 */ /* 0x000f680000300800 */
[----:B------:R0:W-:Y:S01]  /*1ea50*/  @!P5 STG.E.U8 desc[UR20][R24.64+0xd1], R11 ;  /* 0x0000d10b1800d986 */ /* 0x0001e2000c101114 */
[----:B------:R-:W-:-:S03]  /*1ea60*/  ISETP.LT.OR P5, PT, R0, 0xd9, !P2 ;  /* 0x000000d90000780c */ /* 0x000fc600057a1670 */
[----:B------:R1:W-:Y:S01]  /*1ea70*/  @!P3 STG.E.U8 desc[UR20][R2.64+0xd8], R9 ;  /* 0x0000d8090200b986 */ /* 0x0003e2000c101114 */
[----:B------:R-:W-:-:S03]  /*1ea80*/  ISETP.LT.OR P3, PT, R0, 0xda, !P2 ;  /* 0x000000da0000780c */ /* 0x000fc60005761670 */
[----:B------:R1:W-:Y:S01]  /*1ea90*/  @!P6 STG.E.U8 desc[UR20][R2.64+0xd9], R13 ;  /* 0x0000d90d0200e986 */ /* 0x0003e2000c101114 */
[----:B------:R-:W-:Y:S02]  /*1eaa0*/  ISETP.LT.OR P6, PT, R0, 0xe1, !P1 ;  /* 0x000000e10000780c */ /* 0x000fe40004fc1670 */
[----:B0-----:R-:W-:-:S03]  /*1eab0*/  F2FP.SATFINITE.E5M2.F32.PACK_AB_MERGE_C R11, RZ, R4, RZ ;  /* 0x00000004ff0b723e */ /* 0x001fc600048060ff */
[----:B------:R0:W-:Y:S01]  /*1eac0*/  @!P5 STG.E.U8 desc[UR20][R24.64+0xd8], R7 ;  /* 0x0000d8071800d986 */ /* 0x0001e2000c101114 */
[----:B-1----:R-:W-:-:S03]  /*1ead0*/  F2FP.SATFINITE.E5M2.F32.PACK_AB_MERGE_C R9, RZ, R5, RZ ;  /* 0x00000005ff09723e */ /* 0x002fc600048060ff */
[----:B------:R-:W-:Y:S04]  /*1eae0*/  @!P3 STG.E.U8 desc[UR20][R24.64+0xd9], R11 ;  /* 0x0000d90b1800b986 */ /* 0x000fe8000c101114 */
[----:B------:R1:W-:Y:S01]  /*1eaf0*/  @!P6 STG.E.U8 desc[UR20][R2.64+0xe0], R9 ;  /* 0x0000e0090200e986 */ /* 0x0003e2000c101114 */
[----:B------:R-:W-:Y:S01]  /*1eb00*/  F2FP.SATFINITE.E5M2.F32.PACK_AB_MERGE_C R13, RZ, R6, RZ ;  /* 0x00000006ff0d723e */ /* 0x000fe200048060ff */
[----:B--2---:R-:W-:Y:S02]  /*1eb10*/  FMUL R4, R36, UR22 ;  /* 0x0000001624047c20 */ /* 0x004fe40008400000 */
[----:B------:R-:W2:Y:S03]  /*1eb20*/  LDL.LU R36, [R1+0x240] ;  /* 0x0002400001247983 */ /* 0x000ea60000300800 */
[----:B0-----:R-:W-:Y:S01]  /*1eb30*/  F2FP.SATFINITE.E5M2.F32.PACK_AB_MERGE_C R7, RZ, R4, RZ ;  /* 0x00000004ff07723e */ /* 0x001fe200048060ff */
[----:B---3--:R-:W-:-:S02]  /*1eb40*/  FMUL R5, R35, UR22 ;  /* 0x0000001623057c20 */ /* 0x008fc40008400000 */
[----:B------:R-:W3:Y:S01]  /*1eb50*/  LDL.LU R35, [R1+0x244] ;  /* 0x0002440001237983 */ /* 0x000ee20000300800 */
[----:B----4-:R-:W-:-:S03]  /*1eb60*/  FMUL R4, R34, UR22 ;  /* 0x0000001622047c20 */ /* 0x010fc60008400000 */
[----:B------:R-:W4:Y:S01]  /*1eb70*/  LDL.LU R34, [R1+0x248] ;  /* 0x0002480001227983 */ /* 0x000f220000300800 */
[----:B------:R-:W-:Y:S02]  /*1eb80*/  F2FP.SATFINITE.E5M2.F32.PACK_AB_MERGE_C R15, RZ, R5, RZ ;  /* 0x00000005ff0f723e */ /* 0x000fe400048060ff */
[----:B-1----:R-:W-:Y:S01]  /*1eb90*/  F2FP.SATFINITE.E5M2.F32.PACK_AB_MERGE_C R9, RZ, R4, RZ ;  /* 0x00000004ff09723e */ /* 0x002fe200048060ff */
[----:B------:R-:W-:Y:S02]  /*1eba0*/  FMUL R4, R33, UR22 ;  /* 0x0000001621047c20 */ /* 0x000fe40008400000 */
[----:B------:R-:W4:Y:S01]  /*1ebb0*/  LDL.LU R33, [R1+0x24c] ;  /* 0x00024c0001217983 */ /* 0x000f220000300800 */
[----:B------:R-:W-:-:S03]  /*1ebc0*/  FMUL R5, R31, UR22 ;  /* 0x000000161f057c20 */ /* 0x000fc60008400000 */
[----:B------:R-:W4:Y:S01]  /*1ebd0*/  LDL.LU R31, [R1+0x250] ;  /* 0x00025000011f7983 */ /* 0x000f220000300800 */
[----:B------:R-:W-:-:S03]  /*1ebe0*/  FMUL R6, R30, UR22 ;  /* 0x000000161e067c20 */ /* 0x000fc60008400000 */
[----:B------:R-:W4:Y:S01]  /*1ebf0*/  LDL.LU R30, [R1+0x254] ;  /* 0x00025400011e7983 */ /* 0x000f220000300800 */
[C---:B------:R-:W-:Y:S02]  /*1ec00*/  ISETP.LT.OR P5, PT, R0.reuse, 0xe2, !P1 ;  /* 0x000000e20000780c */ /* 0x040fe40004fa1670 */
[C---:B------:R-:W-:Y:S02]  /*1ec10*/  ISETP.LT.OR P3, PT, R0.reuse, 0xe1, !P2 ;  /* 0x000000e10000780c */ /* 0x040fe40005761670 */
[----:B------:R-:W-:-:S09]  /*1ec20*/  ISETP.LT.OR P6, PT, R0, 0xe2, !P2 ;  /* 0x000000e20000780c */ /* 0x000fd200057c1670 */
[----:B------:R-:W-:Y:S01]  /*1ec30*/  @!P5 STG.E.U8 desc[UR20][R2.64+0xe1], R13 ;  /* 0x0000e10d0200d986 */ /* 0x000fe2000c101114 */
[----:B------:R-:W-:-:S03]  /*1ec40*/  ISETP.LT.OR P5, PT, R0, 0xe9, !P1 ;  /* 0x000000e90000780c */ /* 0x000fc60004fa1670 */
[----:B------:R0:W-:Y:S01]  /*1ec50*/  @!P3 STG.E.U8 desc[UR20][R24.64+0xe0], R7 ;  /* 0x0000e0071800b986 */ /* 0x0001e2000c101114 */
[----:B------:R-:W-:-:S03]  /*1ec60*/  ISETP.LT.OR P3, PT, R0, 0xea, !P1 ;  /* 0x000000ea0000780c */ /* 0x000fc60004f61670 */
[----:B------:R1:W-:Y:S01]  /*1ec70*/  @!P6 STG.E.U8 desc[UR20][R24.64+0xe1], R15 ;  /* 0x0000e10f1800e986 */ /* 0x0003e2000c101114 */
[----:B------:R-:W-:Y:S02]  /*1ec80*/  ISETP.LT.OR P6, PT, R0, 0xe9, !P2 ;  /* 0x000000e90000780c */ /* 0x000fe400057c1670 */
[----:B------:R-:W-:Y:S01]  /*1ec90*/  F2FP.SATFINITE.E5M2.F32.PACK_AB_MERGE_C R11, RZ, R4, RZ ;  /* 0x00000004ff0b723e */ /* 0x000fe200048060ff */
[----:B-----5:R-:W-:Y:S02]  /*1eca0*/  FMUL R4, R38, UR22 ;  /* 0x0000001626047c20 */ /* 0x020fe40008400000 */
[----:B------:R5:W-:Y:S01]  /*1ecb0*/  @!P5 STG.E.U8 desc[UR20][R2.64+0xe8], R9 ;  /* 0x0000e8090200d986 */ /* 0x000be2000c101114 */
[----:B------:R-:W-:Y:S02]  /*1ecc0*/  ISETP.LT.OR P5, PT, R0, 0xea, !P2 ;  /* 0x000000ea0000780c */ /* 0x000fe400057a1670 */
[----:B0-----:R-:W-:Y:S01]  /*1ecd0*/  F2FP.SATFINITE.E5M2.F32.PACK_AB_MERGE_C R7, RZ, R5, RZ ;  /* 0x00000005ff07723e */ /* 0x001fe200048060ff */
[----:B------:R-:W-:Y:S01]  /*1ece0*/  FMUL R5, R37, UR22 ;  /* 0x0000001625057c20 */ /* 0x000fe20008400000 */
[----:B------:R-:W-:-:S04]  /*1ecf0*/  F2FP.SATFINITE.E5M2.F32.PACK_AB_MERGE_C R13, RZ, R6, RZ ;  /* 0x00000006ff0d723e */ /* 0x000fc800048060ff */
[----:B-1----:R-:W-:Y:S02]  /*1ed00*/  F2FP.SATFINITE.E5M2.F32.PACK_AB_MERGE_C R15, RZ, R5, RZ ;  /* 0x00000005ff0f723e */ /* 0x002fe400048060ff */
[----:B-----5:R-:W-:Y:S01]  /*1ed10*/  F2FP.SATFINITE.E5M2.F32.PACK_AB_MERGE_C R9, RZ, R4, RZ ;  /* 0x00000004ff09723e */ /* 0x020fe200048060ff */
[----:B------:R-:W-:Y:S04]  /*1ed20*/  @!P3 STG.E.U8 desc[UR20][R2.64+0xe9], R11 ;  /* 0x0000e90b0200b986 */ /* 0x000fe8000c101114 */
[----:B------:R0:W-:Y:S04]  /*1ed30*/  @!P6 STG.E.U8 desc[UR20][R24.64+0xe8], R7 ;  /* 0x0000e8071800e986 */ /* 0x0001e8000c101114 */
[----:B------:R1:W-:Y:S01]  /*1ed40*/  @!P5 STG.E.U8 desc[UR20][R24.64+0xe9], R13 ;  /* 0x0000e90d1800d986 */ /* 0x0003e2000c101114 */
[----:B--2---:R-:W-:-:S05]  /*1ed50*/  FMUL R4, R36, UR22 ;  /* 0x0000001624047c20 */ /* 0x004fca0008400000 */
[----:B0-----:R-:W-:Y:S01]  /*1ed60*/  F2FP.SATFINITE.E5M2.F32.PACK_AB_MERGE_C R7, RZ, R4, RZ ;  /* 0x00000004ff07723e */ /* 0x001fe200048060ff */
[----:B---3--:R-:W-:Y:S02]  /*1ed70*/  FMUL R5, R35, UR22 ;  /* 0x0000001623057c20 */ /* 0x008fe40008400000 */
[----:B------:R-:W2:Y:S01]  /*1ed80*/  LDL.LU R35, [R1+0x258] ;  /* 0x0002580001237983 */ /* 0x000ea20000300800 */
[----:B----4-:R-:W-:-:S03]  /*1ed90*/  FMUL R6, R34, UR22 ;  /* 0x0000001622067c20 */ /* 0x010fc60008400000 */
[----:B------:R-:W3:Y:S01]  /*1eda0*/  LDL.LU R37, [R1+0x25c] ;  /* 0x00025c0001257983 */ /* 0x000ee20000300800 */
[----:B------:R-:W-:-:S03]  /*1edb0*/  F2FP.SATFINITE.E5M2.F32.PACK_AB_MERGE_C R11, RZ, R5, RZ ;  /* 0x00000005ff0b723e */ /* 0x000fc600048060ff */
[----:B------:R-:W4:Y:S01]  /*1edc0*/  LDL.LU R34, [R1+0x260] ;  /* 0x0002600001227983 */ /* 0x000f220000300800 */
[----:B-1----:R-:W-:Y:S01]  /*1edd0*/  F2FP.SATFINITE.E5M2.F32.PACK_AB_MERGE_C R13, RZ, R6, RZ ;  /* 0x00000006ff0d723e */ /* 0x002fe200048060ff */
[----:B------:R-:W-:Y:S02]  /*1ede0*/  FMUL R4, R33, UR22 ;  /* 0x0000001621047c20 */ /* 0x000fe40008400000 */
[----:B------:R-:W5:Y:S01]  /*1edf0*/  LDL.LU R33, [R1+0x264] ;  /* 0x0002640001217983 */ /* 0x000f620000300800 */
[----:B------:R-:W-:-:S03]  /*1ee00*/  FMUL R5, R31, UR22 ;  /* 0x000000161f057c20 */ /* 0x000fc60008400000 */
[----:B------:R-:W5:Y:S01]  /*1ee10*/  LDL.LU R31, [R1+0x268] ;  /* 0x00026800011f7983 */ /* 0x000f620000300800 */
[----:B------:R-:W-:-:S03]  /*1ee20*/  FMUL R6, R30, UR22 ;  /* 0x000000161e067c20 */ /* 0x000fc60008400000 */
[----:B------:R-:W5:Y:S01]  /*1ee30*/  LDL.LU R30, [R1+0x26c] ;  /* 0x00026c00011e7983 */ /* 0x000f620000300800 */
[C---:B------:R-:W-:Y:S02]  /*1ee40*/  ISETP.LT.OR P3, PT, R0.reuse, 0xf1, !P1 ;  /* 0x000000f10000780c */ /* 0x040fe40004f61670 */
[C---:B------:R-:W-:Y:S01]  /*1ee50*/  ISETP.LT.OR P6, PT, R0.reuse, 0xf2, !P1 ;  /* 0x000000f20000780c */ /* 0x040fe20004fc1670 */
[----:B------:R-:W5:Y:S01]  /*1ee60*/  LDL.LU R36, [R1+0x270] ;  /* 0x0002700001247983 */ /* 0x000f620000300800 */
[----:B------:R-:W-:-:S09]  /*1ee70*/  ISETP.LT.OR P5, PT, R0, 0xf1, !P2 ;  /* 0x000000f10000780c */ /* 0x000fd200057a1670 */
[----:B------:R0:W-:Y:S01]  /*1ee80*/  @!P3 STG.E.U8 desc[UR20][R2.64+0xf0], R9 ;  /* 0x0000f0090200b986 */ /* 0x0001e2000c101114 */
[----:B------:R-:W-:-:S03]  /*1ee90*/  ISETP.LT.OR P3, PT, R0, 0xf2, !P2 ;  /* 0x000000f20000780c */ /* 0x000fc60005761670 */
[----:B------:R1:W-:Y:S01]  /*1eea0*/  @!P6 STG.E.U8 desc[UR20][R2.64+0xf1], R15 ;  /* 0x0000f10f0200e986 */ /* 0x0003e2000c101114 */
[C---:B------:R-:W-:Y:S02]  /*1eeb0*/  ISETP.LT.OR P6, PT, R0.reuse, 0xf9, !P1 ;  /* 0x000000f90000780c */ /* 0x040fe40004fc1670 */
[----:B------:R-:W-:Y:S01]  /*1eec0*/  ISETP.LT.OR P1, PT, R0, 0xfa, !P1 ;  /* 0x000000fa0000780c */ /* 0x000fe20004f21670 */
[----:B------:R1:W-:Y:S01]  /*1eed0*/  @!P5 STG.E.U8 desc[UR20][R24.64+0xf0], R7 ;  /* 0x0000f0071800d986 */ /* 0x0003e2000c101114 */
[----:B0-----:R-:W-:Y:S02]  /*1eee0*/  F2FP.SATFINITE.E5M2.F32.PACK_AB_MERGE_C R9, RZ, R5, RZ ;  /* 0x00000005ff09723e */ /* 0x001fe400048060ff */
[----:B-1----:R-:W-:Y:S02]  /*1eef0*/  F2FP.SATFINITE.E5M2.F32.PACK_AB_MERGE_C R15, RZ, R6, RZ ;  /* 0x00000006ff0f723e */ /* 0x002fe400048060ff */
[----:B------:R-:W-:Y:S01]  /*1ef00*/  F2FP.SATFINITE.E5M2.F32.PACK_AB_MERGE_C R7, RZ, R4, RZ ;  /* 0x00000004ff07723e */ /* 0x000fe200048060ff */
[----:B------:R0:W-:Y:S04]  /*1ef10*/  @!P3 STG.E.U8 desc[UR20][R24.64+0xf1], R11 ;  /* 0x0000f10b1800b986 */ /* 0x0001e8000c101114 */
[----:B------:R-:W-:Y:S04]  /*1ef20*/  @!P6 STG.E.U8 desc[UR20][R2.64+0xf8], R13 ;  /* 0x0000f80d0200e986 */ /* 0x000fe8000c101114 */
[----:B------:R5:W-:Y:S01]  /*1ef30*/  @!P1 STG.E.U8 desc[UR20][R2.64+0xf9], R7 ;  /* 0x0000f90702009986 */ /* 0x000be2000c101114 */
[----:B--2---:R-:W-:-:S03]  /*1ef40*/  FMUL R4, R35, UR22 ;  /* 0x0000001623047c20 */ /* 0x004fc60008400000 */
[----:B------:R-:W2:Y:S01]  /*1ef50*/  LDL.LU R35, [R1+0x274] ;  /* 0x0002740001237983 */ /* 0x000ea20000300800 */
[----:B---3--:R-:W-:-:S03]  /*1ef60*/  FMUL R5, R37, UR22 ;  /* 0x0000001625057c20 */ /* 0x008fc60008400000 */
[----:B------:R-:W3:Y:S01]  /*1ef70*/  LDL.LU R37, [R1+0x278] ;  /* 0x0002780001257983 */ /* 0x000ee20000300800 */
[----:B----4-:R-:W-:-:S03]  /*1ef80*/  FMUL R6, R34, UR22 ;  /* 0x0000001622067c20 */ /* 0x010fc60008400000 */
[----:B------:R-:W4:Y:S01]  /*1ef90*/  LDL.LU R34, [R1+0x27c] ;  /* 0x00027c0001227983 */ /* 0x000f220000300800 */
[----:B0-----:R-:W-:Y:S01]  /*1efa0*/  F2FP.SATFINITE.E5M2.F32.PACK_AB_MERGE_C R11, RZ, R4, RZ ;  /* 0x00000004ff0b723e */ /* 0x001fe200048060ff */
[----:B-----5:R-:W-:Y:S02]  /*1efb0*/  FMUL R2, R33, UR22 ;  /* 0x0000001621027c20 */ /* 0x020fe40008400000 */
[----:B------:R-:W5:Y:S01]  /*1efc0*/  LDL.LU R33, [R1+0x280] ;  /* 0x0002800001217983 */ /* 0x000f620000300800 */
[----:B------:R-:W-:-:S03]  /*1efd0*/  FMUL R3, R31, UR22 ;  /* 0x000000161f037c20 */ /* 0x000fc60008400000 */
[----:B------:R-:W5:Y:S01]  /*1efe0*/  LDL.LU R31, [R1+0x284] ;  /* 0x00028400011f7983 */ /* 0x000f620000300800 */
[----:B------:R-:W-:-:S03]  /*1eff0*/  FMUL R4, R30, UR22 ;  /* 0x000000161e047c20 */ /* 0x000fc60008400000 */
[----:B------:R-:W5:Y:S01]  /*1f000*/  LDL.LU R30, [R1+0x288] ;  /* 0x00028800011e7983 */ /* 0x000f620000300800 */
[C---:B------:R-:W-:Y:S02]  /*1f010*/  ISETP.LT.OR P5, PT, R0.reuse, 0xf9, !P2 ;  /* 0x000000f90000780c */ /* 0x040fe400057a1670 */
[----:B------:R-:W-:Y:S02]  /*1f020*/  ISETP.LT.OR P2, PT, R0, 0xfa, !P2 ;  /* 0x000000fa0000780c */ /* 0x000fe40005741670 */
[C---:B------:R-:W-:Y:S02]  /*1f030*/  ISETP.GE.AND P6, PT, R32.reuse, 0x81, PT ;  /* 0x000000812000780c */ /* 0x040fe40003fc6270 */
[----:B------:R-:W-:Y:S02]  /*1f040*/  ISETP.GE.AND P3, PT, R32, 0x89, PT ;  /* 0x000000892000780c */ /* 0x000fe40003f66270 */
[----:B------:R-:W-:-:S05]  /*1f050*/  ISETP.LT.OR P1, PT, R0, 0x1, !P6 ;  /* 0x000000010000780c */ /* 0x000fca0007721670 */
[----:B------:R0:W-:Y:S01]  /*1f060*/  @!P5 STG.E.U8 desc[UR20][R24.64+0xf8], R9 ;  /* 0x0000f8091800d986 */ /* 0x0001e2000c101114 */
[----:B------:R-:W-:-:S03]  /*1f070*/  ISETP.LT.OR P5, PT, R0, 0x1, !P3 ;  /* 0x000000010000780c */ /* 0x000fc60005fa1670 */
[----:B------:R-:W-:Y:S01]  /*1f080*/  @!P2 STG.E.U8 desc[UR20][R24.64+0xf9], R15 ;  /* 0x0000f90f1800a986 */ /* 0x000fe2000c101114 */
[C---:B------:R-:W-:Y:S02]  /*1f090*/  ISETP.LT.OR P2, PT, R0.reuse, 0x2, !P6 ;  /* 0x000000020000780c */ /* 0x040fe40007741670 */
[----:B------:R-:W-:Y:S02]  /*1f0a0*/  F2FP.SATFINITE.E5M2.F32.PACK_AB_MERGE_C R5, RZ, R5, RZ ;  /* 0x00000005ff05723e */ /* 0x000fe400048060ff */
[----:B------:R-:W-:Y:S01]  /*1f0b0*/  F2FP.SATFINITE.E5M2.F32.PACK_AB_MERGE_C R7, RZ, R6, RZ ;  /* 0x00000006ff07723e */ /* 0x000fe200048060ff */
[----:B------:R1:W-:Y:S01]  /*1f0c0*/  @!P1 STG.E.U8 desc[UR20][R28.64], R11 ;  /* 0x0000000b1c009986 */ /* 0x0003e2000c101114 */
[----:B------:R-:W-:Y:S02]  /*1f0d0*/  ISETP.LT.OR P1, PT, R0, 0x2, !P3 ;  /* 0x000000020000780c */ /* 0x000fe40005f21670 */
[----:B0-----:R-:W-:Y:S01]  /*1f0e0*/  F2FP.SATFINITE.E5M2.F32.PACK_AB_MERGE_C R9, RZ, R2, RZ ;  /* 0x00000002ff09723e */ /* 0x001fe200048060ff */
[----:B------:R-:W-:-:S02]  /*1f0f0*/  FMUL R2, R36, UR22 ;  /* 0x0000001624027c20 */ /* 0x000fc40008400000 */
[----:B------:R-:W5:Y:S04]  /*1f100*/  LDL.LU R36, [R1+0x28c] ;  /* 0x00028c0001247983 */ /* 0x000f680000300800 */
[----:B------:R0:W-:Y:S04]  /*1f110*/  @!P2 STG.E.U8 desc[UR20][R28.64+0x1], R5 ;  /* 0x000001051c00a986 */ /* 0x0001e8000c101114 */
[----:B------:R4:W-:Y:S01]  /*1f120*/  @!P5 STG.E.U8 desc[UR20][R26.64], R7 ;  /* 0x000000071a00d986 */ /* 0x0009e2000c101114 */
[----:B------:R-:W-:Y:S02]  /*1f130*/  ISETP.LT.OR P5, PT, R0, 0xa, !P6 ;  /* 0x0000000a0000780c */ /* 0x000fe400077a1670 */
[----:B------:R-:W-:-:S02]  /*1f140*/  F2FP.SATFINITE.E5M2.F32.PACK_AB_MERGE_C R13, RZ, R3, RZ ;  /* 0x00000003ff0d723e */ /* 0x000fc400048060ff */
[----:B-1----:R-:W-:Y:S02]  /*1f150*/  F2FP.SATFINITE.E5M2.F32.PACK_AB_MERGE_C R11, RZ, R4, RZ ;  /* 0x00000004ff0b723e */ /* 0x002fe400048060ff */
[----:B0-----:R-:W-:Y:S01]  /*1f160*/  F2FP.SATFINITE.E5M2.F32.PACK_AB_MERGE_C R5, RZ, R2, RZ ;  /* 0x00000002ff05723e */ /* 0x001fe200048060ff */
[----:B------:R0:W-:Y:S06]  /*1f170*/  @!P1 STG.E.U8 desc[UR20][R26.64+0x1], R9 ;  /* 0x000001091a009986 */ /* 0x0001ec000c101114 */
[----:B------:R1:W-:Y:S01]  /*1f180*/  @!P5 STG.E.U8 desc[UR20][R28.64+0x9], R11 ;  /* 0x0000090b1c00d986 */ /* 0x0003e2000c101114 */
[----:B--2---:R-:W-:-:S03]  /*1f190*/  FMUL R3, R35, UR22 ;  /* 0x0000001623037c20 */ /* 0x004fc60008400000 */
[----:B------:R-:W2:Y:S01]  /*1f1a0*/  LDL.LU R35, [R1+0x290] ;  /* 0x0002900001237983 */ /* 0x000ea20000300800 */
[----:B---3--:R-:W-:-:S03]  /*1f1b0*/  FMUL R4, R37, UR22 ;  /* 0x0000001625047c20 */ /* 0x008fc60008400000 */
[----:B------:R-:W3:Y:S01]  /*1f1c0*/  LDL.LU R37, [R1+0x294] ;  /* 0x0002940001257983 */ /* 0x000ee20000300800 */
[----:B----4-:R-:W-:-:S03]  /*1f1d0*/  FMUL R2, R34, UR22 ;  /* 0x0000001622027c20 */ /* 0x010fc60008400000 */
[----:B------:R-:W4:Y:S01]  /*1f1e0*/  LDL.LU R34, [R1+0x298] ;  /* 0x0002980001227983 */ /* 0x000f220000300800 */
[----:B------:R-:W-:Y:S02]  /*1f1f0*/  F2FP.SATFINITE.E5M2.F32.PACK_AB_MERGE_C R7, RZ, R3, RZ ;  /* 0x00000003ff07723e */ /* 0x000fe400048060ff */
[----:B0-----:R-:W-:Y:S02]  /*1f200*/  F2FP.SATFINITE.E5M2.F32.PACK_AB_MERGE_C R9, RZ, R4, RZ ;  /* 0x00000004ff09723e */ /* 0x001fe400048060ff */
[----:B-1----:R-:W-:Y:S01]  /*1f210*/  F2FP.SATFINITE.E5M2.F32.PACK_AB_MERGE_C R11, RZ, R2, RZ ;  /* 0x00000002ff0b723e */ /* 0x002fe200048060ff */
[----:B-----5:R-:W-:Y:S02]  /*1f220*/  FMUL R3, R33, UR22 ;  /* 0x0000001621037c20 */ /* 0x020fe40008400000 */
[----:B------:R-:W5:Y:S01]  /*1f230*/  LDL.LU R33, [R1+0x29c] ;  /* 0x00029c0001217983 */ /* 0x000f620000300800 */
[----:B------:R-:W-:-:S03]  /*1f240*/  FMUL R4, R31, UR22 ;  /* 0x000000161f047c20 */ /* 0x000fc60008400000 */
[----:B------:R-:W5:Y:S01]  /*1f250*/  LDL.LU R31, [R1+0x2a0] ;  /* 0x0002a000011f7983 */ /* 0x000f620000300800 */
[----:B------:R-:W-:-:S03]  /*1f260*/  FMUL R2, R30, UR22 ;  /* 0x000000161e027c20 */ /* 0x000fc60008400000 */
[----:B------:R-:W5:Y:S01]  /*1f270*/  LDL.LU R30, [R1+0x2a4] ;  /* 0x0002a400011e7983 */ /* 0x000f620000300800 */
[C---:B------:R-:W-:Y:S02]  /*1f280*/  ISETP.LT.OR P2, PT, R0.reuse, 0x9, !P6 ;  /* 0x000000090000780c */ /* 0x040fe40007741670 */
[C---:B------:R-:W-:Y:S02]  /*1f290*/  ISETP.LT.OR P1, PT, R0.reuse, 0x9, !P3 ;  /* 0x000000090000780c */ /* 0x040fe40005f21670 */
[----:B------:R-:W-:-:S09]  /*1f2a0*/  ISETP.LT.OR P5, PT, R0, 0x11, !P6 ;  /* 0x000000110000780c */ /* 0x000fd200077a1670 */
[----:B------:R0:W-:Y:S01]  /*1f2b0*/  @!P2 STG.E.U8 desc[UR20][R28.64+0x8], R13 ;  /* 0x0000080d1c00a986 */ /* 0x0001e2000c101114 */
[----:B------:R-:W-:-:S03]  /*1f2c0*/  ISETP.LT.OR P2, PT, R0, 0xa, !P3 ;  /* 0x0000000a0000780c */ /* 0x000fc60005f41670 */
[----:B------:R1:W-:Y:S01]  /*1f2d0*/  @!P1 STG.E.U8 desc[UR20][R26.64+0x8], R5 ;  /* 0x000008051a009986 */ /* 0x0003e2000c101114 */
[----:B------:R-:W-:Y:S02]  /*1f2e0*/  ISETP.LT.OR P1, PT, R0, 0x11, !P3 ;  /* 0x000000110000780c */ /* 0x000fe40005f21670 */
[----:B0-----:R-:W-:-:S07]  /*1f2f0*/  F2FP.SATFINITE.E5M2.F32.PACK_AB_MERGE_C R13, RZ, R3, RZ ;  /* 0x00000003ff0d723e */ /* 0x001fce00048060ff */
[----:B------:R0:W-:Y:S01]  /*1f300*/  @!P2 STG.E.U8 desc[UR20][R26.64+0x9], R7 ;  /* 0x000009071a00a986 */ /* 0x0001e2000c101114 */
[----:B------:R-:W-:Y:S01]  /*1f310*/  ISETP.LT.OR P2, PT, R0, 0x12, !P6 ;  /* 0x000000120000780c */ /* 0x000fe20007741670 */
[----:B------:R-:W-:Y:S02]  /*1f320*/  FMUL R3, R36, UR22 ;  /* 0x0000001624037c20 */ /* 0x000fe40008400000 */
[----:B------:R0:W-:Y:S01]  /*1f330*/  @!P5 STG.E.U8 desc[UR20][R28.64+0x10], R9 ;  /* 0x000010091c00d986 */ /* 0x0001e2000c101114 */
[----:B------:R-:W-:-:S03]  /*1f340*/  ISETP.LT.OR P5, PT, R0, 0x12, !P3 ;  /* 0x000000120000780c */ /* 0x000fc60005fa1670 */
[----:B------:R-:W5:Y:S01]  /*1f350*/  LDL.LU R36, [R1+0x2a8] ;  /* 0x0002a80001247983 */ /* 0x000f620000300800 */
[----:B-1----:R-:W-:Y:S02]  /*1f360*/  F2FP.SATFINITE.E5M2.F32.PACK_AB_MERGE_C R5, RZ, R4, RZ ;  /* 0x00000004ff05723e */ /* 0x002fe400048060ff */
[----:B0-----:R-:W-:Y:S02]  /*1f370*/  F2FP.SATFINITE.E5M2.F32.PACK_AB_MERGE_C R7, RZ, R2, RZ ;  /* 0x00000002ff07723e */ /* 0x001fe400048060ff */
[----:B------:R-:W-:Y:S01]  /*1f380*/  F2FP.SATFINITE.E5M2.F32.PACK_AB_MERGE_C R9, RZ, R3, RZ ;  /* 0x00000003ff09723e */ /* 0x000fe200048060ff */
[----:B------:R0:W-:Y:S04]  /*1f390*/  @!P2 STG.E.U8 desc[UR20][R28.64+0x11], R11 ;  /* 0x0000110b1c00a986 */ /* 0x0001e8000c101114 */
[----:B------:R1:W-:Y:S04]  /*1f3a0*/  @!P5 STG.E.U8 desc[UR20][R26.64+0x11], R5 ;  /* 0x000011051a00d986 */ /* 0x0003e8000c101114 */
[----:B------:R1:W-:Y:S01]  /*1f3b0*/  @!P1 STG.E.U8 desc[UR20][R26.64+0x10], R13 ;  /* 0x0000100d1a009986 */ /* 0x0003e2000c101114 */
[----:B--2---:R-:W-:-:S03]  /*1f3c0*/  FMUL R4, R35, UR22 ;  /* 0x0000001623047c20 */ /* 0x004fc60008400000 */
[----:B------:R-:W2:Y:S01]  /*1f3d0*/  LDL.LU R35, [R1+0x2ac] ;  /* 0x0002ac0001237983 */ /* 0x000ea20000300800 */
[----:B---3--:R-:W-:-:S03]  /*1f3e0*/  FMUL R2, R37, UR22 ;  /* 0x0000001625027c20 */ /* 0x008fc60008400000 */
[----:B------:R-:W3:Y:S01]  /*1f3f0*/  LDL.LU R37, [R1+0x2b0] ;  /* 0x0002b00001257983 */ /* 0x000ee20000300800 */
[----:B----4-:R-:W-:-:S03]  /*1f400*/  FMUL R3, R34, UR22 ;  /* 0x0000001622037c20 */ /* 0x010fc60008400000 */
[----:B------:R-:W4:Y:S01]  /*1f410*/  LDL.LU R34, [R1+0x2b4] ;  /* 0x0002b40001227983 */ /* 0x000f220000300800 */
[----:B0-----:R-:W-:Y:S02]  /*1f420*/  F2FP.SATFINITE.E5M2.F32.PACK_AB_MERGE_C R11, RZ, R4, RZ ;  /* 0x00000004ff0b723e */ /* 0x001fe400048060ff */
[----:B-1----:R-:W-:Y:S02]  /*1f430*/  F2FP.SATFINITE.E5M2.F32.PACK_AB_MERGE_C R5, RZ, R2, RZ ;  /* 0x00000002ff05723e */ /* 0x002fe400048060ff */
[----:B------:R-:W-:Y:S01]  /*1f440*/  F2FP.SATFINITE.E5M2.F32.PACK_AB_MERGE_C R13, RZ, R3, RZ ;  /* 0x00000003ff0d723e */ /* 0x000fe200048060ff */
        /* <DEDUP_REMOVED lines=14> */
[----:B------:R-:W-:-:S05]  /*1f530*/  ISETP.LT.OR P5, PT, R0, 0x22, !P6 ;  /* 0x000000220000780c */ /* 0x000fca00077a1670 */
[----:B------:R1:W-:Y:S01]  /*1f540*/  @!P2 STG.E.U8 desc[UR20][R26.64+0x19], R5 ;  /* 0x000019051a00a986 */ /* 0x0003e2000c101114 */
[----:B0-----:R-:W-:-:S03]  /*1f550*/  F2FP.SATFINITE.E5M2.F32.PACK_AB_MERGE_C R7, RZ, R4, RZ ;  /* 0x00000004ff07723e */ /* 0x001fc600048060ff */
[----:B------:R-:W-:Y:S01]  /*1f560*/  @!P1 STG.E.U8 desc[UR20][R28.64+0x20], R13 ;  /* 0x0000200d1c009986 */ /* 0x000fe2000c101114 */
[----:B------:R-:W-:Y:S01]  /*1f570*/  ISETP.LT.OR P1, PT, R0, 0x21, !P3 ;  /* 0x000000210000780c */ /* 0x000fe20005f21670 */
[----:B------:R-:W-:Y:S02]  /*1f580*/  FMUL R4, R36, UR22 ;  /* 0x0000001624047c20 */ /* 0x000fe40008400000 */
[----:B------:R-:W5:Y:S01]  /*1f590*/  LDL.LU R36, [R1+0x2c4] ;  /* 0x0002c40001247983 */ /* 0x000f620000300800 */
[----:B------:R-:W-:Y:S02]  /*1f5a0*/  F2FP.SATFINITE.E5M2.F32.PACK_AB_MERGE_C R9, RZ, R2, RZ ;  /* 0x00000002ff09723e */ /* 0x000fe400048060ff */
[----:B-1----:R-:W-:Y:S02]  /*1f5b0*/  F2FP.SATFINITE.E5M2.F32.PACK_AB_MERGE_C R11, RZ, R3, RZ ;  /* 0x00000003ff0b723e */ /* 0x002fe400048060ff */
[----:B------:R-:W-:Y:S01]  /*1f5c0*/  F2FP.SATFINITE.E5M2.F32.PACK_AB_MERGE_C R5, RZ, R4, RZ ;  /* 0x00000004ff05723e */ /* 0x000fe200048060ff */
        /* <DEDUP_REMOVED lines=9> */
[----:B------:R-:W-:Y:S02]  /*1f660*/  F2FP.SATFINITE.E5M2.F32.PACK_AB_MERGE_C R13, RZ, R3, RZ ;  /* 0x00000003ff0d723e */ /* 0x000fe400048060ff */
        /* <DEDUP_REMOVED lines=13> */
[----:B------:R-:W-:-:S09]  /*1f740*/  ISETP.LT.OR P5, PT, R0, 0x2a, !P3 ;  /* 0x0000002a0000780c */ /* 0x000fd20005fa1670 */
[----:B------:R1:W-:Y:S01]  /*1f750*/  @!P2 STG.E.U8 desc[UR20][R28.64+0x29], R7 ;  /* 0x000029071c00a986 */ /* 0x0003e2000c101114 */
[C---:B------:R-:W-:Y:S02]  /*1f760*/  ISETP.LT.OR P2, PT, R0.reuse, 0x32, !P6 ;  /* 0x000000320000780c */ /* 0x040fe40007741670 */
[----:B0-----:R-:W-:Y:S01]  /*1f770*/  F2FP.SATFINITE.E5M2.F32.PACK_AB_MERGE_C R5, RZ, R2, RZ ;  /* 0x00000002ff05723e */ /* 0x001fe200048060ff */
[----:B------:R-:W-:Y:S01]  /*1f780*/  @!P1 STG.E.U8 desc[UR20][R26.64+0x28], R13 ;  /* 0x0000280d1a009986 */ /* 0x000fe2000c101114 */
[----:B------:R-:W-:Y:S01]  /*1f790*/  ISETP.LT.OR P1, PT, R0, 0x31, !P6 ;  /* 0x000000310000780c */ /* 0x000fe20007721670 */
[----:B------:R-:W-:Y:S02]  /*1f7a0*/  FMUL R2, R36, UR22 ;  /* 0x0000001624027c20 */ /* 0x000fe40008400000 */
[----:B------:R0:W-:Y:S01]  /*1f7b0*/  @!P5 STG.E.U8 desc[UR20][R26.64+0x29], R9 ;  /* 0x000029091a00d986 */ /* 0x0001e2000c101114 */
[----:B------:R-:W-:-:S03]  /*1f7c0*/  ISETP.LT.OR P5, PT, R0, 0x31, !P3 ;  /* 0x000000310000780c */ /* 0x000fc60005fa1670 */
[----:B------:R-:W5:Y:S01]  /*1f7d0*/  LDL.LU R36, [R1+0x2e0] ;  /* 0x0002e00001247983 */ /* 0x000f620000300800 */
[----:B------:R-:W-:Y:S02]  /*1f7e0*/  F2FP.SATFINITE.E5M2.F32.PACK_AB_MERGE_C R11, RZ, R3, RZ ;  /* 0x00000003ff0b723e */ /* 0x000fe400048060ff */
[----:B-1----:R-:W-:Y:S02]  /*1f7f0*/  F2FP.SATFINITE.E5M2.F32.PACK_AB_MERGE_C R7, RZ, R4, RZ ;  /* 0x00000004ff07723e */ /* 0x002fe400048060ff */
[----:B0-----:R-:W-:Y:S01]  /*1f800*/  F2FP.SATFINITE.E5M2.F32.PACK_AB_MERGE_C R9, RZ, R2, RZ ;  /* 0x00000002ff09723e */ /* 0x001fe200048060ff */
        /* <DEDUP_REMOVED lines=20> */
[----:B------:R-:W-:Y:S02]  /*1f950*/  ISETP.LT.OR P5, PT, R0, 0x3a, !P6 ;  /* 0x0000003a0000780c */ /* 0x000fe400077a1670 */
[----:B------:R-:W-:-:S07]  /*1f960*/  F2FP.SATFINITE.E5M2.F32.PACK_AB_MERGE_C R11, RZ, R3, RZ ;  /* 0x00000003ff0b723e */ /* 0x000fce00048060ff */
[----:B------:R0:W-:Y:S01]  /*1f970*/  @!P2 STG.E.U8 desc[UR20][R26.64+0x31], R9 ;  /* 0x000031091a00a986 */ /* 0x0001e2000c101114 */
[----:B------:R-:W-:-:S03]  /*1f980*/  ISETP.LT.OR P2, PT, R0, 0x3a, !P3 ;  /* 0x0000003a0000780c */ /* 0x000fc60005f41670 */
[----:B------:R-:W-:Y:S01]  /*1f990*/  @!P1 STG.E.U8 desc[UR20][R28.64+0x38], R13 ;  /* 0x0000380d1c009986 */ /* 0x000fe2000c101114 */
[----:B------:R-:W-:-:S03]  /*1f9a0*/  ISETP.LT.OR P1, PT, R0, 0x39, !P3 ;  /* 0x000000390000780c */ /* 0x000fc60005f21670 */
[----:B------:R1:W-:Y:S01]  /*1f9b0*/  @!P5 STG.E.U8 desc[UR20][R28.64+0x39], R5 ;  /* 0x000039051c00d986 */ /* 0x0003e2000c101114 */
[----:B------:R-:W-:Y:S02]  /*1f9c0*/  ISETP.LT.OR P5, PT, R0, 0x41, !P6 ;  /* 0x000000410000780c */ /* 0x000fe400077a1670 */
[----:B0-----:R-:W-:Y:S01]  /*1f9d0*/  F2FP.SATFINITE.E5M2.F32.PACK_AB_MERGE_C R9, RZ, R4, RZ ;  /* 0x00000004ff09723e */ /* 0x001fe200048060ff */
[----:B------:R-:W-:Y:S02]  /*1f9e0*/  FMUL R3, R36, UR22 ;  /* 0x0000001624037c20 */ /* 0x000fe40008400000 */
[----:B------:R-:W5:Y:S01]  /*1f9f0*/  LDL.LU R36, [R1+0x2fc] ;  /* 0x0002fc0001247983 */ /* 0x000f620000300800 */
        /* <DEDUP_REMOVED lines=26> */
[----:B------:R-:W-:-:S03]  /*1fba0*/  ISETP.LT.OR P1, PT, R0, 0x49, !P6 ;  /* 0x000000490000780c */ /* 0x000fc60007721670 */
[----:B------:R1:W-:Y:S01]  /*1fbb0*/  @!P5 STG.E.U8 desc[UR20][R26.64+0x41], R7 ;  /* 0x000041071a00d986 */ /* 0x0003e2000c101114 */
[----:B------:R-:W-:Y:S02]  /*1fbc0*/  ISETP.LT.OR P5, PT, R0, 0x49, !P3 ;  /* 0x000000490000780c */ /* 0x000fe40005fa1670 */
[----:B0-----:R-:W-:-:S03]  /*1fbd0*/  F2FP.SATFINITE.E5M2.F32.PACK_AB_MERGE_C R5, RZ, R4, RZ ;  /* 0x00000004ff05723e */ /* 0x001fc600048060ff */
[----:B------:R-:W-:Y:S01]  /*1fbe0*/  @!P2 STG.E.U8 desc[UR20][R28.64+0x49], R11 ;  /* 0x0000490b1c00a986 */ /* 0x000fe2000c101114 */
[----:B------:R-:W-:Y:S02]  /*1fbf0*/  ISETP.LT.OR P2, PT, R0, 0x4a, !P3 ;  /* 0x0000004a0000780c */ /* 0x000fe40005f41670 */
[----:B-1----:R-:W-:Y:S01]  /*1fc00*/  F2FP.SATFINITE.E5M2.F32.PACK_AB_MERGE_C R13, RZ, R3, RZ ;  /* 0x00000003ff0d723e */ /* 0x002fe200048060ff */
[----:B------:R-:W-:Y:S02]  /*1fc10*/  FMUL R4, R36, UR22 ;  /* 0x0000001624047c20 */ /* 0x000fe40008400000 */
[----:B------:R-:W5:Y:S01]  /*1fc20*/  LDL.LU R36, [R1+0x318] ;  /* 0x0003180001247983 */ /* 0x000f620000300800 */
[----:B------:R-:W-:-:S03]  /*1fc30*/  F2FP.SATFINITE.E5M2.F32.PACK_AB_MERGE_C R7, RZ, R2, RZ ;  /* 0x00000002ff07723e */ /* 0x000fc600048060ff */
[----:B------:R0:W-:Y:S04]  /*1fc40*/  @!P1 STG.E.U8 desc[UR20][R28.64+0x48], R9 ;  /* 0x000048091c009986 */ /* 0x0001e8000c101114 */
[----:B------:R1:W-:Y:S01]  /*1fc50*/  @!P5 STG.E.U8 desc[UR20][R26.64+0x48], R5 ;  /* 0x000048051a00d986 */ /* 0x0003e2000c101114 */
[----:B0-----:R-:W-:-:S03]  /*1fc60*/  F2FP.SATFINITE.E5M2.F32.PACK_AB_MERGE_C R9, RZ, R4, RZ ;  /* 0x00000004ff09723e */ /* 0x001fc600048060ff */
[----:B------:R0:W-:Y:S01]  /*1fc70*/  @!P2 STG.E.U8 desc[UR20][R26.64+0x49], R7 ;  /* 0x000049071a00a986 */ /* 0x0001e2000c101114 */
[----:B--2---:R-:W-:-:S03]  /*1fc80*/  FMUL R2, R35, UR22 ;  /* 0x0000001623027c20 */ /* 0x004fc60008400000 */
[----:B------:R-:W2:Y:S01]  /*1fc90*/  LDL.LU R35, [R1+0x31c] ;  /* 0x00031c0001237983 */ /* 0x000ea20000300800 */
[----:B---3--:R-:W-:-:S03]  /*1fca0*/  FMUL R3, R37, UR22 ;  /* 0x0000001625037c20 */ /* 0x008fc60008400000 */
[----:B------:R-:W3:Y:S01]  /*1fcb0*/  LDL.LU R37, [R1+0x320] ;  /* 0x0003200001257983 */ /* 0x000ee20000300800 */
[----:B----4-:R-:W-:-:S03]  /*1fcc0*/  FMUL R4, R34, UR22 ;  /* 0x0000001622047c20 */ /* 0x010fc60008400000 */
[----:B------:R-:W4:Y:S01]  /*1fcd0*/  LDL.LU R34, [R1+0x324] ;  /* 0x0003240001227983 */ /* 0x000f220000300800 */
[----:B-1----:R-:W-:Y:S02]  /*1fce0*/  F2FP.SATFINITE.E5M2.F32.PACK_AB_MERGE_C R5, RZ, R2, RZ ;  /* 0x00000002ff05723e */ /* 0x002fe400048060ff */
[----:B------:R-:W-:Y:S02]  /*1fcf0*/  F2FP.SATFINITE.E5M2.F32.PACK_AB_MERGE_C R11, RZ, R3, RZ ;  /* 0x00000003ff0b723e */ /* 0x000fe400048060ff */
        /* <DEDUP_REMOVED lines=14> */
[----:B------:R-:W-:Y:S01]  /*1fde0*/  @!P2 STG.E.U8 desc[UR20][R26.64+0x51], R11 ;  /* 0x0000510b1a00a986 */ /* 0x000fe2000c101114 */
[----:B------:R-:W-:-:S05]  /*1fdf0*/  ISETP.LT.OR P2, PT, R0, 0x5a, !P6 ;  /* 0x0000005a0000780c */ /* 0x000fca0007741670 */
[----:B------:R1:W-:Y:S01]  /*1fe00*/  @!P1 STG.E.U8 desc[UR20][R26.64+0x50], R5 ;  /* 0x000050051a009986 */ /* 0x0003e2000c101114 */
[----:B0-----:R-:W-:-:S03]  /*1fe10*/  F2FP.SATFINITE.E5M2.F32.PACK_AB_MERGE_C R9, RZ, R2, RZ ;  /* 0x00000002ff09723e */ /* 0x001fc600048060ff */
[----:B------:R0:W-:Y:S01]  /*1fe20*/  @!P5 STG.E.U8 desc[UR20][R28.64+0x58], R7 ;  /* 0x000058071c00d986 */ /* 0x0001e2000c101114 */
[----:B------:R-:W-:Y:S01]  /*1fe30*/  ISETP.LT.OR P5, PT, R0, 0x5a, !P3 ;  /* 0x0000005a0000780c */ /* 0x000fe20005fa1670 */
[----:B------:R-:W-:Y:S02]  /*1fe40*/  FMUL R2, R36, UR22 ;  /* 0x0000001624027c20 */ /* 0x000fe40008400000 */
[----:B------:R-:W5:Y:S01]  /*1fe50*/  LDL.LU R36, [R1+0x334] ;  /* 0x0003340001247983 */ /* 0x000f620000300800 */
[----:B------:R-:W-:Y:S02]  /*1fe60*/  F2FP.SATFINITE.E5M2.F32.PACK_AB_MERGE_C R13, RZ, R3, RZ ;  /* 0x00000003ff0d723e */ /* 0x000fe400048060ff */
[----:B-1----:R-:W-:Y:S02]  /*1fe70*/  F2FP.SATFINITE.E5M2.F32.PACK_AB_MERGE_C R5, RZ, R4, RZ ;  /* 0x00000004ff05723e */ /* 0x002fe400048060ff */
[----:B0-----:R-:W-:Y:S01]  /*1fe80*/  F2FP.SATFINITE.E5M2.F32.PACK_AB_MERGE_C R7, RZ, R2, RZ ;  /* 0x00000002ff07723e */ /* 0x001fe200048060ff */
        /* <DEDUP_REMOVED lines=22> */
[----:B------:R-:W-:Y:S01]  /*1fff0*/  @!P2 STG.E.U8 desc[UR20][R28.64+0x61], R11 ;  /* 0x0000610b1c00a986 */ /* 0x000fe2000c101114 */
[----:B------:R-:W-:Y:S02]  /*20000*/  ISETP.LT.OR P2, PT, R0, 0x62, !P3 ;  /* 0x000000620000780c */ /* 0x000fe40005f41670 */
[----:B0-----:R-:W-:-:S07]  /*20010*/  F2FP.SATFINITE.E5M2.F32.PACK_AB_MERGE_C R13, RZ, R3, RZ ;  /* 0x00000003ff0d723e */ /* 0x001fce00048060ff */
[----:B------:R0:W-:Y:S01]  /*20020*/  @!P1 STG.E.U8 desc[UR20][R28.64+0x60], R7 ;  /* 0x000060071c009986 */ /* 0x0001e2000c101114 */
[----:B------:R-:W-:-:S03]  /*20030*/  ISETP.LT.OR P1, PT, R0, 0x69, !P6 ;  /* 0x000000690000780c */ /* 0x000fc60007721670 */
[----:B------:R1:W-:Y:S01]  /*20040*/  @!P5 STG.E.U8 desc[UR20][R26.64+0x60], R9 ;  /* 0x000060091a00d986 */ /* 0x0003e2000c101114 */
[----:B------:R-:W-:Y:S01]  /*20050*/  ISETP.LT.OR P5, PT, R0, 0x6a, !P6 ;  /* 0x0000006a0000780c */ /* 0x000fe200077a1670 */
[----:B------:R-:W-:Y:S02]  /*20060*/  FMUL R3, R36, UR22 ;  /* 0x0000001624037c20 */ /* 0x000fe40008400000 */
[----:B------:R-:W5:Y:S01]  /*20070*/  LDL.LU R36, [R1+0x350] ;  /* 0x0003500001247983 */ /* 0x000f620000300800 */
[----:B0-----:R-:W-:Y:S02]  /*20080*/  F2FP.SATFINITE.E5M2.F32.PACK_AB_MERGE_C R7, RZ, R4, RZ ;  /* 0x00000004ff07723e */ /* 0x001fe400048060ff */
[----:B------:R-:W-:Y:S02]  /*20090*/  F2FP.SATFINITE.E5M2.F32.PACK_AB_MERGE_C R11, RZ, R3, RZ ;  /* 0x00000003ff0b723e */ /* 0x000fe400048060ff */
[----:B-1----:R-:W-:Y:S01]  /*200a0*/  F2FP.SATFINITE.E5M2.F32.PACK_AB_MERGE_C R9, RZ, R2, RZ ;  /* 0x00000002ff09723e */ /* 0x002fe200048060ff */
        /* <DEDUP_REMOVED lines=33> */
[----:B-1----:R-:W-:Y:S02]  /*202c0*/  F2FP.SATFINITE.E5M2.F32.PACK_AB_MERGE_C R5, RZ, R2, RZ ;  /* 0x00000002ff05723e */ /* 0x002fe400048060ff */
[----:B------:R-:W-:Y:S02]  /*202d0*/  F2FP.SATFINITE.E5M2.F32.PACK_AB_MERGE_C R11, RZ, R3, RZ ;  /* 0x00000003ff0b723e */ /* 0x000fe400048060ff */
        /* <DEDUP_REMOVED lines=29> */
[----:B------:R-:W-:-:S03]  /*204b0*/  ISETP.LT.OR P1, PT, R0, 0x81, !P3 ;  /* 0x000000810000780c */ /* 0x000fc60005f21670 */
        /* <DEDUP_REMOVED lines=186> */
[----:B---3--:R-:W-:Y:S01]  /*21060*/  FMUL R3, R38, UR22 ;  /* 0x0000001626037c20 */ /* 0x008fe20008400000 */
[----:B0-----:R-:W-:Y:S01]  /*21070*/  F2FP.SATFINITE.E5M2.F32.PACK_AB_MERGE_C R5, RZ, R2, RZ ;  /* 0x00000002ff05723e */ /* 0x001fe200048060ff */
[----:B----4-:R-:W-:Y:S02]  /*21080*/  FMUL R4, R34, UR22 ;  /* 0x0000001622047c20 */ /* 0x010fe40008400000 */
[----:B------:R-:W3:Y:S01]  /*21090*/  LDL.LU R34, [R1+0x420] ;  /* 0x0004200001227983 */ /* 0x000ee20000300800 */
[----:B------:R-:W-:Y:S02]  /*210a0*/  F2FP.SATFINITE.E5M2.F32.PACK_AB_MERGE_C R13, RZ, R3, RZ ;  /* 0x00000003ff0d723e */ /* 0x000fe400048060ff */
[----:B-1----:R-:W-:Y:S01]  /*210b0*/  F2FP.SATFINITE.E5M2.F32.PACK_AB_MERGE_C R7, RZ, R4, RZ ;  /* 0x00000004ff07723e */ /* 0x002fe200048060ff */
[----:B-----5:R-:W-:Y:S02]  /*210c0*/  FMUL R2, R33, UR22 ;  /* 0x0000001621027c20 */ /* 0x020fe40008400000 */
[----:B------:R-:W4:Y:S01]  /*210d0*/  LDL.LU R33, [R1+0x424] ;  /* 0x0004240001217983 */ /* 0x000f220000300800 */
[----:B------:R-:W-:-:S03]  /*210e0*/  FMUL R3, R31, UR22 ;  /* 0x000000161f037c20 */ /* 0x000fc60008400000 */
[----:B------:R-:W5:Y:S01]  /*210f0*/  LDL.LU R31, [R1+0x428] ;  /* 0x00042800011f7983 */ /* 0x000f620000300800 */
[----:B------:R-:W-:-:S03]  /*21100*/  FMUL R4, R30, UR22 ;  /* 0x000000161e047c20 */ /* 0x000fc60008400000 */
[----:B------:R-:W5:Y:S01]  /*21110*/  LDL.LU R30, [R1+0x42c] ;  /* 0x00042c00011e7983 */ /* 0x000f620000300800 */
[C---:B------:R-:W-:Y:S02]  /*21120*/  ISETP.LT.OR P2, PT, R0.reuse, 0xca, !P3 ;  /* 0x000000ca0000780c */ /* 0x040fe40005f41670 */
[C---:B------:R-:W-:Y:S01]  /*21130*/  ISETP.LT.OR P5, PT, R0.reuse, 0xd1, !P6 ;  /* 0x000000d10000780c */ /* 0x040fe200077a1670 */
[----:B------:R-:W5:Y:S01]  /*21140*/  LDL.LU R41, [R1+0x430] ;  /* 0x0004300001297983 */ /* 0x000f620000300800 */
[----:B------:R-:W-:-:S03]  /*21150*/  ISETP.LT.OR P1, PT, R0, 0xd1, !P3 ;  /* 0x000000d10000780c */ /* 0x000fc60005f21670 */
[----:B------:R-:W5:Y:S04]  /*21160*/  LDL.LU R40, [R1+0x434] ;  /* 0x0004340001287983 */ /* 0x000f680000300800 */
[----:B------:R-:W5:Y:S04]  /*21170*/  LDL.LU R38, [R1+0x438] ;  /* 0x0004380001267983 */ /* 0x000f680000300800 */
[----:B------:R0:W-:Y:S01]  /*21180*/  @!P2 STG.E.U8 desc[UR20][R26.64+0xc9], R11 ;  /* 0x0000c90b1a00a986 */ /* 0x0001e2000c101114 */
[----:B------:R-:W-:-:S03]  /*21190*/  ISETP.LT.OR P2, PT, R0, 0xd2, !P6 ;  /* 0x000000d20000780c */ /* 0x000fc60007741670 */
[----:B------:R1:W-:Y:S01]  /*211a0*/  @!P5 STG.E.U8 desc[UR20][R28.64+0xd0], R9 ;  /* 0x0000d0091c00d986 */ /* 0x0003e2000c101114 */
[----:B------:R-:W-:Y:S02]  /*211b0*/  ISETP.LT.OR P5, PT, R0, 0xd2, !P3 ;  /* 0x000000d20000780c */ /* 0x000fe40005fa1670 */
[----:B0-----:R-:W-:-:S07]  /*211c0*/  F2FP.SATFINITE.E5M2.F32.PACK_AB_MERGE_C R11, RZ, R3, RZ ;  /* 0x00000003ff0b723e */ /* 0x001fce00048060ff */
[----:B------:R0:W-:Y:S01]  /*211d0*/  @!P2 STG.E.U8 desc[UR20][R28.64+0xd1], R5 ;  /* 0x0000d1051c00a986 */ /* 0x0001e2000c101114 */
[C---:B------:R-:W-:Y:S02]  /*211e0*/  ISETP.LT.OR P2, PT, R0.reuse, 0xda, !P6 ;  /* 0x000000da0000780c */ /* 0x040fe40007741670 */
[----:B-1----:R-:W-:Y:S01]  /*211f0*/  F2FP.SATFINITE.E5M2.F32.PACK_AB_MERGE_C R9, RZ, R2, RZ ;  /* 0x00000002ff09723e */ /* 0x002fe200048060ff */
[----:B------:R-:W-:Y:S01]  /*21200*/  @!P1 STG.E.U8 desc[UR20][R26.64+0xd0], R13 ;  /* 0x0000d00d1a009986 */ /* 0x000fe2000c101114 */
[C---:B------:R-:W-:Y:S01]  /*21210*/  ISETP.LT.OR P1, PT, R0.reuse, 0xd9, !P6 ;  /* 0x000000d90000780c */ /* 0x040fe20007721670 */
[----:B------:R-:W-:Y:S02]  /*21220*/  FMUL R2, R37, UR22 ;  /* 0x0000001625027c20 */ /* 0x000fe40008400000 */
[----:B------:R1:W-:Y:S01]  /*21230*/  @!P5 STG.E.U8 desc[UR20][R26.64+0xd1], R7 ;  /* 0x0000d1071a00d986 */ /* 0x0003e2000c101114 */
[----:B------:R-:W-:Y:S01]  /*21240*/  ISETP.LT.OR P5, PT, R0, 0xd9, !P3 ;  /* 0x000000d90000780c */ /* 0x000fe20005fa1670 */
[----:B------:R-:W-:-:S02]  /*21250*/  FMUL R3, R36, UR22 ;  /* 0x0000001624037c20 */ /* 0x000fc40008400000 */
[----:B------:R-:W5:Y:S04]  /*21260*/  LDL.LU R37, [R1+0x43c] ;  /* 0x00043c0001257983 */ /* 0x000f680000300800 */
[----:B------:R-:W5:Y:S01]  /*21270*/  LDL.LU R36, [R1+0x440] ;  /* 0x0004400001247983 */ /* 0x000f620000300800 */
[----:B0-----:R-:W-:Y:S02]  /*21280*/  F2FP.SATFINITE.E5M2.F32.PACK_AB_MERGE_C R5, RZ, R4, RZ ;  /* 0x00000004ff05723e */ /* 0x001fe400048060ff */
[----:B-1----:R-:W-:Y:S01]  /*21290*/  F2FP.SATFINITE.E5M2.F32.PACK_AB_MERGE_C R7, RZ, R2, RZ ;  /* 0x00000002ff07723e */ /* 0x002fe200048060ff */
[----:B------:R0:W-:Y:S01]  /*212a0*/  @!P1 STG.E.U8 desc[UR20][R28.64+0xd8], R9 ;  /* 0x0000d8091c009986 */ /* 0x0001e2000c101114 */
[----:B------:R-:W-:-:S03]  /*212b0*/  F2FP.SATFINITE.E5M2.F32.PACK_AB_MERGE_C R13, RZ, R3, RZ ;  /* 0x00000003ff0d723e */ /* 0x000fc600048060ff */
[----:B------:R-:W-:Y:S04]  /*212c0*/  @!P2 STG.E.U8 desc[UR20][R28.64+0xd9], R11 ;  /* 0x0000d90b1c00a986 */ /* 0x000fe8000c101114 */
[----:B------:R1:W-:Y:S01]  /*212d0*/  @!P5 STG.E.U8 desc[UR20][R26.64+0xd8], R5 ;  /* 0x0000d8051a00d986 */ /* 0x0003e2000c101114 */
[----:B--2---:R-:W-:-:S03]  /*212e0*/  FMUL R4, R35, UR22 ;  /* 0x0000001623047c20 */ /* 0x004fc60008400000 */
[----:B------:R-:W2:Y:S01]  /*212f0*/  LDL.LU R35, [R1+0x444] ;  /* 0x0004440001237983 */ /* 0x000ea20000300800 */
[----:B---3--:R-:W-:Y:S01]  /*21300*/  FMUL R2, R34, UR22 ;  /* 0x0000001622027c20 */ /* 0x008fe20008400000 */
[----:B0-----:R-:W-:Y:S02]  /*21310*/  F2FP.SATFINITE.E5M2.F32.PACK_AB_MERGE_C R9, RZ, R4, RZ ;  /* 0x00000004ff09723e */ /* 0x001fe400048060ff */
[----:B------:R-:W3:Y:S02]  /*21320*/  LDL.LU R34, [R1+0x448] ;  /* 0x0004480001227983 */ /* 0x000ee40000300800 */
[----:B-1----:R-:W-:Y:S01]  /*21330*/  F2FP.SATFINITE.E5M2.F32.PACK_AB_MERGE_C R5, RZ, R2, RZ ;  /* 0x00000002ff05723e */ /* 0x002fe200048060ff */
[----:B----4-:R-:W-:Y:S02]  /*21340*/  FMUL R3, R33, UR22 ;  /* 0x0000001621037c20 */ /* 0x010fe40008400000 */
[----:B------:R-:W4:Y:S01]  /*21350*/  LDL.LU R33, [R1+0x44c] ;  /* 0x00044c0001217983 */ /* 0x000f220000300800 */
[----:B-----5:R-:W-:-:S03]  /*21360*/  FMUL R4, R31, UR22 ;  /* 0x000000161f047c20 */ /* 0x020fc60008400000 */
        /* <DEDUP_REMOVED lines=9> */
[----:B------:R-:W-:-:S03]  /*21400*/  ISETP.LT.OR P1, PT, R0, 0xe1, !P3 ;  /* 0x000000e10000780c */ /* 0x000fc60005f21670 */
[----:B------:R1:W-:Y:S01]  /*21410*/  @!P5 STG.E.U8 desc[UR20][R28.64+0xe1], R9 ;  /* 0x0000e1091c00d986 */ /* 0x0003e2000c101114 */
[----:B------:R-:W-:Y:S02]  /*21420*/  ISETP.LT.OR P5, PT, R0, 0xe9, !P6 ;  /* 0x000000e90000780c */ /* 0x000fe400077a1670 */
[----:B------:R-:W-:Y:S02]  /*21430*/  F2FP.SATFINITE.E5M2.F32.PACK_AB_MERGE_C R11, RZ, R3, RZ ;  /* 0x00000003ff0b723e */ /* 0x000fe400048060ff */
[----:B0-----:R-:W-:-:S03]  /*21440*/  F2FP.SATFINITE.E5M2.F32.PACK_AB_MERGE_C R7, RZ, R4, RZ ;  /* 0x00000004ff07723e */ /* 0x001fc600048060ff */
[----:B------:R-:W-:Y:S01]  /*21450*/  @!P2 STG.E.U8 desc[UR20][R26.64+0xe1], R11 ;  /* 0x0000e10b1a00a986 */ /* 0x000fe2000c101114 */
[----:B------:R-:W-:-:S03]  /*21460*/  ISETP.LT.OR P2, PT, R0, 0xea, !P6 ;  /* 0x000000ea0000780c */ /* 0x000fc60007741670 */
[----:B------:R0:W-:Y:S01]  /*21470*/  @!P1 STG.E.U8 desc[UR20][R26.64+0xe0], R5 ;  /* 0x0000e0051a009986 */ /* 0x0001e2000c101114 */
[----:B------:R-:W-:-:S03]  /*21480*/  ISETP.LT.OR P1, PT, R0, 0xe9, !P3 ;  /* 0x000000e90000780c */ /* 0x000fc60005f21670 */
[----:B------:R0:W-:Y:S01]  /*21490*/  @!P5 STG.E.U8 desc[UR20][R28.64+0xe8], R7 ;  /* 0x0000e8071c00d986 */ /* 0x0001e2000c101114 */
[----:B------:R-:W-:Y:S01]  /*214a0*/  ISETP.LT.OR P5, PT, R0, 0xea, !P3 ;  /* 0x000000ea0000780c */ /* 0x000fe20005fa1670 */
[----:B------:R-:W-:Y:S01]  /*214b0*/  FMUL R3, R41, UR22 ;  /* 0x0000001629037c20 */ /* 0x000fe20008400000 */
[----:B------:R-:W-:Y:S01]  /*214c0*/  FMUL R4, R40, UR22 ;  /* 0x0000001628047c20 */ /* 0x000fe20008400000 */
[----:B-1----:R-:W-:-:S03]  /*214d0*/  F2FP.SATFINITE.E5M2.F32.PACK_AB_MERGE_C R9, RZ, R2, RZ ;  /* 0x00000002ff09723e */ /* 0x002fc600048060ff */
[----:B------:R-:W-:Y:S02]  /*214e0*/  F2FP.SATFINITE.E5M2.F32.PACK_AB_MERGE_C R13, RZ, R3, RZ ;  /* 0x00000003ff0d723e */ /* 0x000fe400048060ff */
[----:B0-----:R-:W-:Y:S01]  /*214f0*/  F2FP.SATFINITE.E5M2.F32.PACK_AB_MERGE_C R5, RZ, R4, RZ ;  /* 0x00000004ff05723e */ /* 0x001fe200048060ff */
[----:B------:R0:W-:Y:S01]  /*21500*/  @!P2 STG.E.U8 desc[UR20][R28.64+0xe9], R9 ;  /* 0x0000e9091c00a986 */ /* 0x0001e2000c101114 */
[----:B------:R-:W-:-:S03]  /*21510*/  ISETP.LT.OR P2, PT, R0, 0xf1, !P3 ;  /* 0x000000f10000780c */ /* 0x000fc60005f41670 */
[----:B------:R-:W-:Y:S01]  /*21520*/  @!P1 STG.E.U8 desc[UR20][R26.64+0xe8], R13 ;  /* 0x0000e80d1a009986 */ /* 0x000fe2000c101114 */
[----:B------:R-:W-:-:S03]  /*21530*/  ISETP.LT.OR P1, PT, R0, 0xf1, !P6 ;  /* 0x000000f10000780c */ /* 0x000fc60007721670 */
[----:B------:R-:W-:Y:S01]  /*21540*/  @!P5 STG.E.U8 desc[UR20][R26.64+0xe9], R5 ;  /* 0x0000e9051a00d986 */ /* 0x000fe2000c101114 */
[----:B------:R-:W-:Y:S01]  /*21550*/  ISETP.LT.OR P5, PT, R0, 0xf2, !P6 ;  /* 0x000000f20000780c */ /* 0x000fe200077a1670 */
[----:B------:R-:W-:Y:S01]  /*21560*/  FMUL R2, R38, UR22 ;  /* 0x0000001626027c20 */ /* 0x000fe20008400000 */
[----:B------:R-:W-:Y:S01]  /*21570*/  FMUL R3, R37, UR22 ;  /* 0x0000001625037c20 */ /* 0x000fe20008400000 */
[----:B------:R-:W-:-:S03]  /*21580*/  FMUL R4, R36, UR22 ;  /* 0x0000001624047c20 */ /* 0x000fc60008400000 */
[----:B------:R-:W-:Y:S02]  /*21590*/  F2FP.SATFINITE.E5M2.F32.PACK_AB_MERGE_C R7, RZ, R2, RZ ;  /* 0x00000002ff07723e */ /* 0x000fe400048060ff */
[----:B------:R-:W-:Y:S02]  /*215a0*/  F2FP.SATFINITE.E5M2.F32.PACK_AB_MERGE_C R11, RZ, R3, RZ ;  /* 0x00000003ff0b723e */ /* 0x000fe400048060ff */
[----:B0-----:R-:W-:Y:S01]  /*215b0*/  F2FP.SATFINITE.E5M2.F32.PACK_AB_MERGE_C R9, RZ, R4, RZ ;  /* 0x00000004ff09723e */ /* 0x001fe200048060ff */
[----:B------:R0:W-:Y:S01]  /*215c0*/  @!P1 STG.E.U8 desc[UR20][R28.64+0xf0], R7 ;  /* 0x0000f0071c009986 */ /* 0x0001e2000c101114 */
[----:B------:R-:W-:-:S03]  /*215d0*/  ISETP.LT.OR P1, PT, R0, 0xf9, !P6 ;  /* 0x000000f90000780c */ /* 0x000fc60007721670 */
[----:B------:R1:W-:Y:S01]  /*215e0*/  @!P5 STG.E.U8 desc[UR20][R28.64+0xf1], R11 ;  /* 0x0000f10b1c00d986 */ /* 0x0003e2000c101114 */
[C---:B------:R-:W-:Y:S02]  /*215f0*/  ISETP.LT.OR P5, PT, R0.reuse, 0xf2, !P3 ;  /* 0x000000f20000780c */ /* 0x040fe40005fa1670 */
[C---:B------:R-:W-:Y:S01]  /*21600*/  ISETP.LT.OR P6, PT, R0.reuse, 0xfa, !P6 ;  /* 0x000000fa0000780c */ /* 0x040fe200077c1670 */
[----:B------:R5:W-:Y:S01]  /*21610*/  @!P2 STG.E.U8 desc[UR20][R26.64+0xf0], R9 ;  /* 0x0000f0091a00a986 */ /* 0x000be2000c101114 */
[C---:B------:R-:W-:Y:S02]  /*21620*/  ISETP.LT.OR P2, PT, R0.reuse, 0xf9, !P3 ;  /* 0x000000f90000780c */ /* 0x040fe40005f41670 */
[----:B------:R-:W-:Y:S01]  /*21630*/  ISETP.LT.OR P3, PT, R0, 0xfa, !P3 ;  /* 0x000000fa0000780c */ /* 0x000fe20005f61670 */
[----:B--2---:R-:W-:Y:S01]  /*21640*/  FMUL R0, R35, UR22 ;  /* 0x0000001623007c20 */ /* 0x004fe20008400000 */
[----:B---3--:R-:W-:-:S04]  /*21650*/  FMUL R2, R34, UR22 ;  /* 0x0000001622027c20 */ /* 0x008fc80008400000 */
[----:B0-----:R-:W-:Y:S02]  /*21660*/  F2FP.SATFINITE.E5M2.F32.PACK_AB_MERGE_C R7, RZ, R0, RZ ;  /* 0x00000000ff07723e */ /* 0x001fe400048060ff */
[----:B-1----:R-:W-:Y:S01]  /*21670*/  F2FP.SATFINITE.E5M2.F32.PACK_AB_MERGE_C R11, RZ, R2, RZ ;  /* 0x00000002ff0b723e */ /* 0x002fe200048060ff */
[----:B----4-:R-:W-:Y:S02]  /*21680*/  FMUL R3, R33, UR22 ;  /* 0x0000001621037c20 */ /* 0x010fe40008400000 */
[----:B------:R0:W-:Y:S03]  /*21690*/  @!P5 STG.E.U8 desc[UR20][R26.64+0xf1], R7 ;  /* 0x0000f1071a00d986 */ /* 0x0001e6000c101114 */
[----:B------:R-:W-:Y:S01]  /*216a0*/  F2FP.SATFINITE.E5M2.F32.PACK_AB_MERGE_C R3, RZ, R3, RZ ;  /* 0x00000003ff03723e */ /* 0x000fe200048060ff */
[----:B-----5:R-:W-:Y:S01]  /*216b0*/  FMUL R4, R31, UR22 ;  /* 0x000000161f047c20 */ /* 0x020fe20008400000 */
[----:B------:R-:W-:-:S04]  /*216c0*/  FMUL R5, R30, UR22 ;  /* 0x000000161e057c20 */ /* 0x000fc80008400000 */
[----:B------:R-:W-:Y:S02]  /*216d0*/  F2FP.SATFINITE.E5M2.F32.PACK_AB_MERGE_C R9, RZ, R4, RZ ;  /* 0x00000004ff09723e */ /* 0x000fe400048060ff */
[----:B------:R-:W-:Y:S01]  /*216e0*/  F2FP.SATFINITE.E5M2.F32.PACK_AB_MERGE_C R5, RZ, R5, RZ ;  /* 0x00000005ff05723e */ /* 0x000fe200048060ff */
[----:B------:R0:W-:Y:S04]  /*216f0*/  @!P1 STG.E.U8 desc[UR20][R28.64+0xf8], R11 ;  /* 0x0000f80b1c009986 */ /* 0x0001e8000c101114 */
[----:B------:R0:W-:Y:S04]  /*21700*/  @!P6 STG.E.U8 desc[UR20][R28.64+0xf9], R3 ;  /* 0x0000f9031c00e986 */ /* 0x0001e8000c101114 */
[----:B------:R0:W-:Y:S04]  /*21710*/  @!P2 STG.E.U8 desc[UR20][R26.64+0xf8], R9 ;  /* 0x0000f8091a00a986 */ /* 0x0001e8000c101114 */
[----:B------:R0:W-:Y:S02]  /*21720*/  @!P3 STG.E.U8 desc[UR20][R26.64+0xf9], R5 ;  /* 0x0000f9051a00b986 */ /* 0x0001e4000c101114 */
.L_x_551:
[----:B------:R-:W-:Y:S05]  /*21730*/  BSYNC B0 ;  /* 0x0000000000007941 */ /* 0x000fea0003800000 */
.L_x_37:
[----:B0-2---:R-:W2:Y:S04]  /*21740*/  LDL.LU R3, [R1+0x45c] ;  /* 0x00045c0001037983 */ /* 0x005ea80000300800 */
[----:B------:R-:W2:Y:S01]  /*21750*/  LDL.LU R2, [R1+0x460] ;  /* 0x0004600001027983 */ /* 0x000ea20000300800 */
[----:B------:R-:W-:Y:S01]  /*21760*/  ULDC UR6, c[0x0][0xc] ;  /* 0x0000030000067ab9 */ /* 0x000fe20000000800 */
[----:B------:R-:W-:Y:S01]  /*21770*/  ULDC UR7, c[0x0][0x10] ;  /* 0x0000040000077ab9 */ /* 0x000fe20000000800 */
[----:B---34-:R-:W2:Y:S01]  /*21780*/  LDC R5, c[0x0][0x14] ;  /* 0x00000500ff057b82 */ /* 0x018ea20000000800 */
[----:B------:R-:W-:Y:S01]  /*21790*/  UIMAD.WIDE.U32 UR6, UR6, UR7, URZ ;  /* 0x00000007060672a5 */ /* 0x000fe2000f8e003f */
[----:B-----5:R-:W-:Y:S01]  /*217a0*/  PRMT R0, RZ, 0x7610, R0 ;  /* 0x00007610ff007816 */ /* 0x020fe20000000000 */
[----:B------:R-:W-:-:S04]  /*217b0*/  UMOV UR10, 0xffffffff ;  /* 0xffffffff000a7882 */ /* 0x000fc80000000000 */
[----:B--2---:R-:W-:-:S04]  /*217c0*/  IMAD.WIDE.U32 R2, R5, UR6, R2 ;  /* 0x0000000605027c25 */ /* 0x004fc8000f8e0002 */
[----:B------:R-:W-:Y:S01]  /*217d0*/  IMAD R5, R5, UR7, RZ ;  /* 0x0000000705057c24 */ /* 0x000fe2000f8e02ff */
[----:B------:R-:W-:Y:S01]  /*217e0*/  ULDC.64 UR6, c[0x0][0x650] ;  /* 0x0001940000067ab9 */ /* 0x000fe20000000a00 */
[----:B------:R-:W-:Y:S01]  /*217f0*/  IMAD.MOV.U32 R11, RZ, RZ, R2 ;  /* 0x000000ffff0b7224 */ /* 0x000fe200078e0002 */
[----:B------:R-:W-:Y:S01]  /*21800*/  ISETP.GE.U32.AND P1, PT, R2, UR6, PT ;  /* 0x0000000602007c0c */ /* 0x000fe2000bf26070 */
[----:B------:R-:W-:Y:S02]  /*21810*/  IMAD.IADD R13, R3, 0x1, R5 ;  /* 0x00000001030d7824 */ /* 0x000fe400078e0205 */
[----:B------:R-:W-:-:S03]  /*21820*/  IMAD.MOV.U32 R2, RZ, RZ, -0x1 ;  /* 0xffffffffff027424 */ /* 0x000fc600078e00ff */
[----:B------:R0:W-:Y:S01]  /*21830*/  STL [R1+0x45c], R13 ;  /* 0x00045c0d01007387 */ /* 0x0001e20000100800 */
[----:B------:R-:W-:-:S03]  /*21840*/  ISETP.GE.U32.AND.EX P1, PT, R13, UR7, PT, P1 ;  /* 0x000000070d007c0c */ /* 0x000fc6000bf26110 */
[----:B------:R0:W-:Y:S04]  /*21850*/  STL [R1+0x460], R11 ;  /* 0x0004600b01007387 */ /* 0x0001e80000100800 */
[----:B------:R0:W-:Y:S06]  /*21860*/  STL [R1+0x464], R2 ;  /* 0x0004640201007387 */ /* 0x0001ec0000100800 */
[----:B------:R-:W-:Y:S05]  /*21870*/  @P1 BRA `(.L_x_552) ;  /* 0x0000000400741947 */ /* 0x000fea0003800000 */
[----:B------:R-:W2:Y:S01]  /*21880*/  S2R R8, SR_CTAID.X ;  /* 0x0000000000087919 */ /* 0x000ea20000002500 */
[----:B------:R-:W-:Y:S01]  /*21890*/  ULDC.64 UR16, c[0x0][0x628] ;  /* 0x00018a0000107ab9 */ /* 0x000fe20000000a00 */
[----:B------:R-:W3:Y:S01]  /*218a0*/  LDC R9, c[0x0][0x144] ;  /* 0x00005100ff097b82 */ /* 0x000ee20000000800 */
[----:B------:R-:W-:Y:S01]  /*218b0*/  ULDC UR6, c[0x0][0x150] ;  /* 0x0000540000067ab9 */ /* 0x000fe20000000800 */
[----:B------:R-:W4:Y:S01]  /*218c0*/  S2R R12, SR_CTAID.Y ;  /* 0x00000000000c7919 */ /* 0x000f220000002600 */
[----:B------:R-:W-:Y:S01]  /*218d0*/  ISETP.NE.U32.AND P1, PT, RZ, UR16, PT ;  /* 0x00000010ff007c0c */ /* 0x000fe2000bf25070 */
[----:B------:R-:W-:Y:S01]  /*218e0*/  ULDC UR18, c[0x0][0x630] ;  /* 0x00018c0000127ab9 */ /* 0x000fe20000000800 */
[----:B------:R-:W-:Y:S02]  /*218f0*/  R2UR UR14, R11 ;  /* 0x000000000b0e72ca */ /* 0x000fe400000e0000 */
[----:B------:R-:W-:Y:S01]  /*21900*/  ISETP.NE.AND.EX P1, PT, RZ, UR17, PT, P1 ;  /* 0x00000011ff007c0c */ /* 0x000fe2000bf25310 */
[----:B------:R-:W0:Y:S01]  /*21910*/  LDC.64 R6, c[0x0][0x620] ;  /* 0x00018800ff067b82 */ /* 0x000e220000000a00 */
[----:B------:R-:W-:-:S02]  /*21920*/  R2UR UR15, R13 ;  /* 0x000000000d0f72ca */ /* 0x000fc400000e0000 */
[----:B--2---:R-:W-:-:S05]  /*21930*/  I2FP.F32.U32 R0, R8 ;  /* 0x0000000800007245 */ /* 0x004fca0000201000 */
[----:B------:R-:W-:-:S06]  /*21940*/  FMUL R0, R0, UR6 ;  /* 0x0000000600007c20 */ /* 0x000fcc0008400000 */
[----:B------:R-:W2:Y:S01]  /*21950*/  F2I.U32.TRUNC.NTZ R0, R0 ;  /* 0x0000000000007305 */ /* 0x000ea2000020f000 */
[----:B----4-:R-:W-:Y:S05]  /*21960*/  @!P1 BRA `(.L_x_553) ;  /* 0x0000000000309947 */ /* 0x010fea0003800000 */
        /* <DEDUP_REMOVED lines=12> */
.L_x_553:
[----:B------:R-:W-:Y:S01]  /*21a30*/  USHF.R.U64 UR10, UR14, UR18, UR15 ;  /* 0x000000120e0a7299 */ /* 0x000fe2000800120f */
[----:B------:R-:W4:Y:S01]  /*21a40*/  LDC.64 R22, c[0x0][0x640] ;  /* 0x00019000ff167b82 */ /* 0x000f220000000a00 */
[----:B------:R-:W-:Y:S01]  /*21a50*/  USHF.R.U32.HI UR6, URZ, UR18, UR15 ;  /* 0x000000123f067299 */ /* 0x000fe2000801160f */
[----:B--2---:R-:W-:Y:S02]  /*21a60*/  IMAD.MOV R10, RZ, RZ, -R0 ;  /* 0x000000ffff0a7224 */ /* 0x004fe400078e0a00 */
[----:B0-----:R-:W-:Y:S01]  /*21a70*/  IMAD.MOV.U32 R2, RZ, RZ, R11 ;  /* 0x000000ffff027224 */ /* 0x001fe200078e000b */
[----:B------:R-:W-:Y:S01]  /*21a80*/  IADD3 R5, P1, RZ, -UR10, RZ ;  /* 0x8000000aff057c10 */ /* 0x000fe2000ff3e0ff */
[----:B---3--:R-:W-:Y:S02]  /*21a90*/  IMAD R18, R9, R10, R8 ;  /* 0x0000000a09127224 */ /* 0x008fe400078e0208 */
[----:B------:R-:W0:Y:S02]  /*21aa0*/  LDC R4, c[0x0][0x618] ;  /* 0x00018600ff047b82 */ /* 0x000e240000000800 */
[----:B------:R-:W-:Y:S01]  /*21ab0*/  IMAD.X R3, RZ, RZ, ~UR6, P1 ;  /* 0x80000006ff037e24 */ /* 0x000fe200088e06ff */
[----:B------:R-:W-:-:S03]  /*21ac0*/  ULDC UR6, c[0x0][0x154] ;  /* 0x0000550000067ab9 */ /* 0x000fc60000000800 */
[-C--:B------:R-:W-:Y:S02]  /*21ad0*/  IMAD R0, R3, R6.reuse, RZ ;  /* 0x0000000603007224 */ /* 0x080fe400078e02ff */
[----:B------:R-:W2:Y:S01]  /*21ae0*/  LDC R14, c[0x0][0x608] ;  /* 0x00018200ff0e7b82 */ /* 0x000ea20000000800 */
[----:B------:R-:W-:Y:S02]  /*21af0*/  IMAD.MOV.U32 R3, RZ, RZ, R13 ;  /* 0x000000ffff037224 */ /* 0x000fe400078e000d */
[----:B------:R-:W-:-:S05]  /*21b00*/  IMAD.WIDE.U32 R2, R5, R6, R2 ;  /* 0x0000000605027225 */ /* 0x000fca00078e0002 */
[----:B------:R-:W3:Y:S01]  /*21b10*/  LDC R20, c[0x0][0x658] ;  /* 0x00019600ff147b82 */ /* 0x000ee20000000800 */
[----:B------:R-:W-:Y:S01]  /*21b20*/  IMAD R5, R5, R7, R0 ;  /* 0x0000000705057224 */ /* 0x000fe200078e0200 */
[----:B------:R-:W-:Y:S01]  /*21b30*/  I2FP.F32.U32 R0, R12 ;  /* 0x0000000c00007245 */ /* 0x000fe20000201000 */
[----:B------:R-:W-:Y:S01]  /*21b40*/  IMAD.MOV.U32 R7, RZ, RZ, 0x1 ;  /* 0x00000001ff077424 */ /* 0x000fe200078e00ff */
[----:B----4-:R-:W-:Y:S01]  /*21b50*/  ISETP.NE.U32.AND P1, PT, R22, RZ, PT ;  /* 0x000000ff1600720c */ /* 0x010fe20003f25070 */
[----:B------:R-:W-:Y:S02]  /*21b60*/  IMAD.IADD R3, R3, 0x1, R5 ;  /* 0x0000000103037824 */ /* 0x000fe400078e0205 */
[----:B------:R-:W-:Y:S01]  /*21b70*/  FMUL R0, R0, UR6 ;  /* 0x0000000600007c20 */ /* 0x000fe20008400000 */
[----:B------:R-:W4:Y:S01]  /*21b80*/  LDC R15, c[0x0][0x148] ;  /* 0x00005200ff0f7b82 */ /* 0x000f220000000800 */
[----:B------:R-:W-:Y:S01]  /*21b90*/  ISETP.NE.AND.EX P1, PT, R23, RZ, PT, P1 ;  /* 0x000000ff1700720c */ /* 0x000fe20003f25310 */
[----:B------:R-:W-:Y:S01]  /*21ba0*/  IMAD.MOV.U32 R5, RZ, RZ, -0x1 ;  /* 0xffffffffff057424 */ /* 0x000fe200078e00ff */
[-CC-:B0-----:R-:W-:Y:S01]  /*21bb0*/  SHF.R.U64 R10, R2, R4.reuse, R3.reuse ;  /* 0x00000004020a7219 */ /* 0x181fe20000001203 */
[----:B------:R0:W0:Y:S01]  /*21bc0*/  F2I.U32.TRUNC.NTZ R13, R0 ;  /* 0x00000000000d7305 */ /* 0x000022000020f000 */
[----:B------:R-:W-:-:S03]  /*21bd0*/  SHF.R.U32.HI R3, RZ, R4, R3 ;  /* 0x00000004ff037219 */ /* 0x000fc60000011603 */
[----:B------:R-:W0:Y:S01]  /*21be0*/  LDC R16, c[0x0][0x600] ;  /* 0x00018000ff107b82 */ /* 0x000e220000000800 */
[-CC-:B--2---:R-:W-:Y:S02]  /*21bf0*/  SHF.R.U64 R8, R10, R14.reuse, R3.reuse ;  /* 0x0000000e0a087219 */ /* 0x184fe40000001203 */
[----:B------:R-:W-:-:S05]  /*21c00*/  SHF.R.U32.HI R3, RZ, R14, R3 ;  /* 0x0000000eff037219 */ /* 0x000fca0000011603 */
[----:B------:R-:W2:Y:S01]  /*21c10*/  LDC R17, c[0x0][0x648] ;  /* 0x00019200ff117b82 */ /* 0x000ea20000000800 */
[-CC-:B---3--:R-:W-:Y:S02]  /*21c20*/  SHF.R.U64 R11, R8, R20.reuse, R3.reuse ;  /* 0x00000014080b7219 */ /* 0x188fe40000001203 */
[-C--:B------:R-:W-:Y:S02]  /*21c30*/  SHF.L.U32 R5, R5, R20.reuse, RZ ;  /* 0x0000001405057219 */ /* 0x080fe400000006ff */
[-C--:B------:R-:W-:Y:S01]  /*21c40*/  SHF.R.U32.HI R3, RZ, R20.reuse, R3 ;  /* 0x00000014ff037219 */ /* 0x080fe20000011603 */
[----:B------:R-:W-:Y:S01]  /*21c50*/  IMAD.MOV.U32 R2, RZ, RZ, R11 ;  /* 0x000000ffff027224 */ /* 0x000fe200078e000b */
[----:B------:R-:W-:Y:S01]  /*21c60*/  SHF.L.U32 R20, R7, R20, RZ ;  /* 0x0000001407147219 */ /* 0x000fe200000006ff */
[----:B------:R-:W3:Y:S01]  /*21c70*/  LDC R19, c[0x0][0x638] ;  /* 0x00018e00ff137b82 */ /* 0x000ee20000000800 */
[----:B------:R-:W-:-:S07]  /*21c80*/  LOP3.LUT R39, RZ, R5, RZ, 0x33, !PT ;  /* 0x00000005ff277212 */ /* 0x000fce00078e33ff */
[----:B------:R-:W0:Y:S01]  /*21c90*/  LDC R21, c[0x0][0x610] ;  /* 0x00018400ff157b82 */ /* 0x000e220000000800 */
[----:B------:R-:W-:Y:S05]  /*21ca0*/  @!P1 BRA `(.L_x_554) ;  /* 0x0000000000289947 */ /* 0x000fea0003800000 */
[----:B0-----:R-:W0:Y:S02]  /*21cb0*/  LDC R0, c[0x0][0x64c] ;  /* 0x00019300ff007b82 */ /* 0x001e240000000800 */
[----:B0-----:R-:W-:-:S05]  /*21cc0*/  IADD3 R7, P1, R11, R0, RZ ;  /* 0x000000000b077210 */ /* 0x001fca0007f3e0ff */
        /* <DEDUP_REMOVED lines=8> */
.L_x_554:
[----:B0-2---:R-:W-:Y:S01]  /*21d50*/  SHF.R.U64 R0, R2, R17, R3 ;  /* 0x0000001102007219 */ /* 0x005fe20000001203 */
[----:B------:R-:W-:Y:S01]  /*21d60*/  VIADD R3, R16, 0xffffffff ;  /* 0xffffffff10037836 */ /* 0x000fe20000000000 */
[----:B------:R-:W-:Y:S01]  /*21d70*/  LOP3.LUT R39, R8, R39, RZ, 0xc0, !PT ;  /* 0x0000002708277212 */ /* 0x000fe200078ec0ff */
[----:B------:R-:W-:Y:S02]  /*21d80*/  IMAD.MOV R13, RZ, RZ, -R13 ;  /* 0x000000ffff0d7224 */ /* 0x000fe400078e0a0d */
[----:B------:R-:W-:Y:S01]  /*21d90*/  IMAD.MOV R2, RZ, RZ, -R0 ;  /* 0x000000ffff027224 */ /* 0x000fe200078e0a00 */
[----:B------:R-:W-:Y:S01]  /*21da0*/  LOP3.LUT R3, R10, R3, RZ, 0xc0, !PT ;  /* 0x000000030a037212 */ /* 0x000fe200078ec0ff */
[----:B------:R-:W-:Y:S02]  /*21db0*/  IMAD R39, R20, R0, R39 ;  /* 0x0000000014277224 */ /* 0x000fe400078e0227 */
[----:B----4-:R-:W-:Y:S02]  /*21dc0*/  @P4 IMAD R18, R15, R13, R12 ;  /* 0x0000000d0f124224 */ /* 0x010fe400078e020c */
[----:B---3--:R-:W-:-:S02]  /*21dd0*/  IMAD R0, R2, R19, R11 ;  /* 0x0000001302007224 */ /* 0x008fc400078e020b */
[----:B------:R-:W-:Y:S02]  /*21de0*/  IMAD R39, R39, R21, R18 ;  /* 0x0000001527277224 */ /* 0x000fe400078e0212 */
[----:B------:R-:W-:Y:S02]  /*21df0*/  IMAD R2, R0, R16, R3 ;  /* 0x0000001000027224 */ /* 0x000fe400078e0203 */
[----:B------:R-:W-:-:S03]  /*21e00*/  IMAD.MOV.U32 R4, RZ, RZ, 0x1 ;  /* 0x00000001ff047424 */ /* 0x000fc600078e00ff */
[----:B------:R-:W-:Y:S02]  /*21e10*/  SEL R3, R2, R39, !P4 ;  /* 0x0000002702037207 */ /* 0x000fe40006000000 */
[----:B------:R-:W-:Y:S02]  /*21e20*/  PRMT R0, R4, 0x7610, R0 ;  /* 0x0000761004007816 */ /* 0x000fe40000000000 */
[----:B------:R-:W-:Y:S01]  /*21e30*/  SEL R39, R39, R2, !P4 ;  /* 0x0000000227277207 */ /* 0x000fe20006000000 */
[----:B------:R2:W-:Y:S06]  /*21e40*/  STL [R1+0x464], R3 ;  /* 0x0004640301007387 */ /* 0x0005ec0000100800 */
.L_x_552:
[----:B------:R3:W-:Y:S01]  /*21e50*/  STL [R1+0x468], R39 ;  /* 0x0004682701007387 */ /* 0x0007e20000100800 */
[----:B------:R-:W-:-:S13]  /*21e60*/  LOP3.LUT P1, RZ, R0, 0xff, RZ, 0xc0, !PT ;  /* 0x000000ff00ff7812 */ /* 0x000fda000782c0ff */
[----:B---3--:R-:W-:Y:S05]  /*21e70*/  @P1 BRA `(.L_x_555) ;  /* 0xfffffdf400041947 */ /* 0x008fea000383ffff */
[----:B------:R-:W-:Y:S05]  /*21e80*/  EXIT ;  /* 0x000000000000794d */ /* 0x000fea0003800000 */
.L_x_7:
[----:B------:R-:W2:Y:S01]  /*21e90*/  LDL R20, [R1+0x460] ;  /* 0x0004600001147983 */ /* 0x000ea20000100800 */
[----:B0-----:R-:W-:-:S03]  /*21ea0*/  ULDC.64 UR4, c[0x0][0x650] ;  /* 0x0001940000047ab9 */ /* 0x001fc60000000a00 */
[----:B------:R-:W3:Y:S01]  /*21eb0*/  LDL R163, [R1+0x45c] ;  /* 0x00045c0001a37983 */ /* 0x000ee20000100800 */
[----:B------:R-:W-:Y:S01]  /*21ec0*/  PRMT R0, RZ, 0x7610, R0 ;  /* 0x00007610ff007816 */ /* 0x000fe20000000000 */
[----:B------:R-:W-:Y:S02]  /*21ed0*/  IMAD.MOV.U32 R12, RZ, RZ, -0x1 ;  /* 0xffffffffff0c7424 */ /* 0x000fe400078e00ff */
[----:B------:R-:W-:Y:S02]  /*21ee0*/  IMAD.MOV.U32 R4, RZ, RZ, -0x1 ;  /* 0xffffffffff047424 */ /* 0x000fe400078e00ff */
[----:B------:R-:W-:Y:S01]  /*21ef0*/  IMAD.MOV.U32 R11, RZ, RZ, -0x1 ;  /* 0xffffffffff0b7424 */ /* 0x000fe200078e00ff */
[----:B--2---:R-:W-:-:S04]  /*21f00*/  ISETP.GE.U32.AND P0, PT, R20, UR4, PT ;  /* 0x0000000414007c0c */ /* 0x004fc8000bf06070 */
[----:B---3--:R-:W-:-:S13]  /*21f10*/  ISETP.GE.U32.AND.EX P0, PT, R163, UR5, PT, P0 ;  /* 0x00000005a3007c0c */ /* 0x008fda000bf06100 */
[----:B------:R-:W-:Y:S05]  /*21f20*/  @P0 BRA `(.L_x_556) ;  /* 0x0000000400300947 */ /* 0x000fea0003800000 */
[----:B------:R-:W0:Y:S01]  /*21f30*/  LDC.64 R16, c[0x0][0x628] ;  /* 0x00018a00ff107b82 */ /* 0x000e220000000a00 */
[----:B-1----:R-:W-:Y:S02]  /*21f40*/  IMAD.MOV.U32 R8, RZ, RZ, R20 ;  /* 0x000000ffff087224 */ /* 0x002fe400078e0014 */
[----:B------:R-:W-:-:S05]  /*21f50*/  IMAD.MOV.U32 R9, RZ, RZ, R163 ;  /* 0x000000ffff097224 */ /* 0x000fca00078e00a3 */
[----:B------:R-:W1:Y:S08]  /*21f60*/  LDC R12, c[0x0][0x630] ;  /* 0x00018c00ff0c7b82 */ /* 0x000e700000000800 */
[----:B------:R-:W2:Y:S01]  /*21f70*/  LDC.64 R18, c[0x0][0x620] ;  /* 0x00018800ff127b82 */ /* 0x000ea20000000a00 */
[----:B0-----:R-:W-:-:S04]  /*21f80*/  ISETP.NE.U32.AND P0, PT, R16, RZ, PT ;  /* 0x000000ff1000720c */ /* 0x001fc80003f05070 */
[----:B------:R-:W-:-:S13]  /*21f90*/  ISETP.NE.AND.EX P0, PT, R17, RZ, PT, P0 ;  /* 0x000000ff1100720c */ /* 0x000fda0003f05300 */
[----:B-12---:R-:W-:Y:S05]  /*21fa0*/  @!P0 BRA `(.L_x_557) ;  /* 0x0000000000288947 */ /* 0x006fea0003800000 */
[----:B------:R-:W0:Y:S02]  /*21fb0*/  LDC R0, c[0x0][0x634] ;  /* 0x00018d00ff007b82 */ /* 0x000e240000000800 */
        /* <DEDUP_REMOVED lines=9> */
.L_x_557:
[----:B------:R-:W0:Y:S01]  /*22050*/  LDC.64 R22, c[0x0][0x640] ;  /* 0x00019000ff167b82 */ /* 0x000e220000000a00 */
[-CC-:B------:R-:W-:Y:S01]  /*22060*/  SHF.R.U64 R15, R8, R12.reuse, R9.reuse ;  /* 0x0000000c080f7219 */ /* 0x180fe20000001209 */
[----:B------:R-:W-:Y:S01]  /*22070*/  IMAD.MOV.U32 R4, RZ, RZ, R20 ;  /* 0x000000ffff047224 */ /* 0x000fe200078e0014 */
[----:B------:R-:W-:Y:S01]  /*22080*/  SHF.R.U32.HI R0, RZ, R12, R9 ;  /* 0x0000000cff007219 */ /* 0x000fe20000011609 */
[----:B------:R-:W-:Y:S01]  /*22090*/  IMAD.MOV.U32 R24, RZ, RZ, 0x1 ;  /* 0x00000001ff187424 */ /* 0x000fe200078e00ff */
[----:B------:R-:W-:-:S03]  /*220a0*/  IADD3 R7, P0, RZ, -R15, RZ ;  /* 0x8000000fff077210 */ /* 0x000fc60007f1e0ff */
[----:B------:R-:W1:Y:S02]  /*220b0*/  LDC R6, c[0x0][0x618] ;  /* 0x00018600ff067b82 */ /* 0x000e640000000800 */
[----:B------:R-:W-:-:S04]  /*220c0*/  IMAD.X R5, RZ, RZ, ~R0, P0 ;  /* 0x000000ffff057224 */ /* 0x000fc800000e0e00 */
[-C--:B------:R-:W-:Y:S02]  /*220d0*/  IMAD R0, R5, R18.reuse, RZ ;  /* 0x0000001205007224 */ /* 0x080fe400078e02ff */
[----:B------:R-:W2:Y:S01]  /*220e0*/  LDC R8, c[0x0][0x608] ;  /* 0x00018200ff087b82 */ /* 0x000ea20000000800 */
[----:B------:R-:W-:Y:S02]  /*220f0*/  IMAD.MOV.U32 R5, RZ, RZ, R163 ;  /* 0x000000ffff057224 */ /* 0x000fe400078e00a3 */
[----:B------:R-:W-:-:S05]  /*22100*/  IMAD.WIDE.U32 R4, R7, R18, R4 ;  /* 0x0000001207047225 */ /* 0x000fca00078e0004 */
[----:B------:R-:W3:Y:S01]  /*22110*/  LDC R21, c[0x0][0x658] ;  /* 0x00019600ff157b82 */ /* 0x000ee20000000800 */
[----:B------:R-:W-:Y:S01]  /*22120*/  IMAD R7, R7, R19, R0 ;  /* 0x0000001307077224 */ /* 0x000fe200078e0200 */
[----:B0-----:R-:W-:-:S03]  /*22130*/  ISETP.NE.U32.AND P0, PT, R22, RZ, PT ;  /* 0x000000ff1600720c */ /* 0x001fc60003f05070 */
[----:B------:R-:W-:Y:S01]  /*22140*/  IMAD.IADD R5, R5, 0x1, R7 ;  /* 0x0000000105057824 */ /* 0x000fe200078e0207 */
[----:B------:R-:W-:Y:S02]  /*22150*/  ISETP.NE.AND.EX P0, PT, R23, RZ, PT, P0 ;  /* 0x000000ff1700720c */ /* 0x000fe40003f05300 */
[----:B------:R-:W0:Y:S02]  /*22160*/  LDC R16, c[0x0][0x600] ;  /* 0x00018000ff107b82 */ /* 0x000e240000000800 */
[-CC-:B-1----:R-:W-:Y:S01]  /*22170*/  SHF.R.U64 R12, R4, R6.reuse, R5.reuse ;  /* 0x00000006040c7219 */ /* 0x182fe20000001205 */
[----:B------:R-:W-:Y:S01]  /*22180*/  IMAD.MOV.U32 R4, RZ, RZ, -0x1 ;  /* 0xffffffffff047424 */ /* 0x000fe200078e00ff */
[----:B------:R-:W-:-:S04]  /*22190*/  SHF.R.U32.HI R5, RZ, R6, R5 ;  /* 0x00000006ff057219 */ /* 0x000fc80000011605 */
[----:B------:R-:W1:Y:S01]  /*221a0*/  LDC R18, c[0x0][0x648] ;  /* 0x00019200ff127b82 */ /* 0x000e620000000800 */
[-CC-:B--2---:R-:W-:Y:S02]  /*221b0*/  SHF.R.U64 R17, R12, R8.reuse, R5.reuse ;  /* 0x000000080c117219 */ /* 0x184fe40000001205 */
[----:B------:R-:W-:-:S05]  /*221c0*/  SHF.R.U32.HI R0, RZ, R8, R5 ;  /* 0x00000008ff007219 */ /* 0x000fca0000011605 */
[----:B------:R-:W2:Y:S01]  /*221d0*/  LDC R20, c[0x0][0x638] ;  /* 0x00018e00ff147b82 */ /* 0x000ea20000000800 */
[-C--:B---3--:R-:W-:Y:S02]  /*221e0*/  SHF.L.U32 R4, R4, R21.reuse, RZ ;  /* 0x0000001504047219 */ /* 0x088fe400000006ff */
[-CC-:B------:R-:W-:Y:S02]  /*221f0*/  SHF.R.U64 R19, R17, R21.reuse, R0.reuse ;  /* 0x0000001511137219 */ /* 0x180fe40000001200 */
[----:B------:R-:W-:Y:S02]  /*22200*/  LOP3.LUT R26, RZ, R4, RZ, 0x33, !PT ;  /* 0x00000004ff1a7212 */ /* 0x000fe400078e33ff */
[----:B------:R-:W-:Y:S01]  /*22210*/  SHF.R.U32.HI R5, RZ, R21, R0 ;  /* 0x00000015ff057219 */ /* 0x000fe20000011600 */
[----:B------:R-:W3:Y:S01]  /*22220*/  LDC R25, c[0x0][0x610] ;  /* 0x00018400ff197b82 */ /* 0x000ee20000000800 */
[----:B------:R-:W-:Y:S01]  /*22230*/  IMAD.MOV.U32 R4, RZ, RZ, R19 ;  /* 0x000000ffff047224 */ /* 0x000fe200078e0013 */
[----:B------:R-:W-:Y:S06]  /*22240*/  @!P0 BRA `(.L_x_558) ;  /* 0x0000000000288947 */ /* 0x000fec0003800000 */
        /* <DEDUP_REMOVED lines=10> */
.L_x_558:
[----:B-1----:R-:W-:Y:S01]  /*222f0*/  SHF.R.U64 R3, R4, R18, R5 ;  /* 0x0000001204037219 */ /* 0x002fe20000001205 */
[----:B0-----:R-:W-:Y:S01]  /*22300*/  VIADD R5, R16, 0xffffffff ;  /* 0xffffffff10057836 */ /* 0x001fe20000000000 */
[----:B------:R-:W-:Y:S01]  /*22310*/  SHF.L.U32 R24, R24, R21, RZ ;  /* 0x0000001518187219 */ /* 0x000fe200000006ff */
[----:B------:R-:W-:Y:S01]  /*22320*/  @P4 IMAD R10, R13, R14, R2 ;  /* 0x0000000e0d0a4224 */ /* 0x000fe200078e0202 */
[----:B------:R-:W-:Y:S01]  /*22330*/  LOP3.LUT R0, R17, R26, RZ, 0xc0, !PT ;  /* 0x0000001a11007212 */ /* 0x000fe200078ec0ff */
[----:B------:R-:W-:Y:S01]  /*22340*/  IMAD.MOV R4, RZ, RZ, -R3 ;  /* 0x000000ffff047224 */ /* 0x000fe200078e0a03 */
[----:B------:R-:W-:Y:S01]  /*22350*/  LOP3.LUT R5, R12, R5, RZ, 0xc0, !PT ;  /* 0x000000050c057212 */ /* 0x000fe200078ec0ff */
[----:B------:R-:W-:Y:S02]  /*22360*/  IMAD.MOV.U32 R2, RZ, RZ, 0x1 ;  /* 0x00000001ff027424 */ /* 0x000fe400078e00ff */
[----:B------:R-:W-:Y:S02]  /*22370*/  IMAD R3, R24, R3, R0 ;  /* 0x0000000318037224 */ /* 0x000fe400078e0200 */
[----:B--2---:R-:W-:-:S02]  /*22380*/  IMAD R0, R4, R20, R19 ;  /* 0x0000001404007224 */ /* 0x004fc400078e0213 */
[----:B---3--:R-:W-:Y:S02]  /*22390*/  IMAD R12, R3, R25, R10 ;  /* 0x00000019030c7224 */ /* 0x008fe400078e020a */
[----:B------:R-:W-:Y:S01]  /*223a0*/  IMAD R3, R0, R16, R5 ;  /* 0x0000001000037224 */ /* 0x000fe200078e0205 */
[----:B------:R-:W-:Y:S01]  /*223b0*/  PRMT R0, R2, 0x7610, R0 ;  /* 0x0000761002007816 */ /* 0x000fe20000000000 */
[----:B------:R-:W-:-:S03]  /*223c0*/  IMAD.MOV.U32 R11, RZ, RZ, R15 ;  /* 0x000000ffff0b7224 */ /* 0x000fc600078e000f */
[----:B------:R-:W-:Y:S02]  /*223d0*/  SEL R4, R3, R12, !P4 ;  /* 0x0000000c03047207 */ /* 0x000fe40006000000 */
[----:B------:R-:W-:-:S07]  /*223e0*/  SEL R12, R12, R3, !P4 ;  /* 0x000000030c0c7207 */ /* 0x000fce0006000000 */
.L_x_556:
[----:B------:R-:W-:-:S08]  /*223f0*/  NOP ;  /* 0x0000000000007918 */ /* 0x000fd00000000000 */
[----:B-1----:R-:W0:-:S00]  /*22400*/  USETMAXREG.DEALLOC.CTAPOOL 0x18 ;  /* 0x00000018000079c8 */ /* 0x002e0000080e0500 */
[----:B------:R-:W-:-:S13]  /*22410*/  ISETP.NE.AND P0, PT, RZ, UR8, PT ;  /* 0x00000008ff007c0c */ /* 0x000fda000bf05270 */
[----:B------:R-:W-:Y:S05]  /*22420*/  @P0 EXIT ;  /* 0x000000000000094d */ /* 0x000fea0003800000 */
[----:B0-----:R-:W-:Y:S01]  /*22430*/  LOP3.LUT P0, RZ, R0, 0xff, RZ, 0xc0, !PT ;  /* 0x000000ff00ff7812 */ /* 0x001fe2000780c0ff */
[----:B------:R-:W-:Y:S02]  /*22440*/  IMAD.MOV.U32 R0, RZ, RZ, 0x1 ;  /* 0x00000001ff007424 */ /* 0x000fe400078e00ff */
[----:B------:R-:W-:-:S10]  /*22450*/  IMAD.MOV.U32 R8, RZ, RZ, RZ ;  /* 0x000000ffff087224 */ /* 0x000fd400078e00ff */
[----:B------:R-:W-:Y:S05]  /*22460*/  @!P0 BRA `(.L_x_559) ;  /* 0x0000000c00508947 */ /* 0x000fea0003800000 */
[----:B------:R-:W0:Y:S01]  /*22470*/  LDC R0, c[0x0][0x28c] ;  /* 0x0000a300ff007b82 */ /* 0x000e220000000800 */
[----:B------:R-:W-:Y:S01]  /*22480*/  ULDC UR5, c[0x0][0x658] ;  /* 0x0001960000057ab9 */ /* 0x000fe20000000800 */
[----:B------:R-:W-:Y:S01]  /*22490*/  UMOV UR7, 0xffffffff ;  /* 0xffffffff00077882 */ /* 0x000fe20000000000 */
[----:B------:R-:W-:Y:S01]  /*224a0*/  ULDC UR6, c[0x0][0xc] ;  /* 0x0000030000067ab9 */ /* 0x000fe20000000800 */
[----:B------:R-:W-:Y:S01]  /*224b0*/  USHF.L.U32 UR9, UR7, UR5, URZ ;  /* 0x0000000507097299 */ /* 0x000fe2000800063f */
[----:B------:R-:W-:Y:S01]  /*224c0*/  BSSY B0, `(.L_x_559) ;  /* 0x00000ce000007945 */ /* 0x000fe20003800000 */
[----:B------:R-:W-:Y:S01]  /*224d0*/  UMOV UR8, 0x1 ;  /* 0x0000000100087882 */ /* 0x000fe20000000000 */
[----:B------:R-:W-:Y:S01]  /*224e0*/  ULDC UR7, c[0x0][0x10] ;  /* 0x0000040000077ab9 */ /* 0x000fe20000000800 */
[----:B------:R-:W1:Y:S01]  /*224f0*/  S2UR UR10, SR_CgaCtaId ;  /* 0x00000000000a79c3 */ /* 0x000e620000008800 */
[----:B------:R-:W-:Y:S01]  /*22500*/  UIMAD.WIDE.U32 UR6, UR6, UR7, URZ ;  /* 0x00000007060672a5 */ /* 0x000fe2000f8e003f */
[----:B------:R-:W-:Y:S01]  /*22510*/  IMAD.MOV.U32 R10, RZ, RZ, 0x1 ;  /* 0x00000001ff0a7424 */ /* 0x000fe200078e00ff */
[----:B------:R-:W-:Y:S01]  /*22520*/  USHF.L.U32 UR5, UR8, UR5, URZ ;  /* 0x0000000508057299 */ /* 0x000fe2000800063f */
[----:B------:R-:W-:Y:S01]  /*22530*/  IMAD.MOV.U32 R8, RZ, RZ, RZ ;  /* 0x000000ffff087224 */ /* 0x000fe200078e00ff */
[----:B------:R-:W-:Y:S01]  /*22540*/  ULDC UR4, c[0x0][0x600] ;  /* 0x0001800000047ab9 */ /* 0x000fe20000000800 */
[----:B------:R-:W-:Y:S01]  /*22550*/  ULDC UR8, c[0x0][0x14] ;  /* 0x0000050000087ab9 */ /* 0x000fe20000000800 */
[----:B------:R-:W-:-:S02]  /*22560*/  ULOP3.LUT UR21, UR13, 0x2, URZ, 0xfc, !UPT ;  /* 0x000000020d157892 */ /* 0x000fc4000f8efc3f */
[----:B------:R-:W-:Y:S02]  /*22570*/  UIMAD.WIDE.U32 UR22, UR6, UR8, URZ ;  /* 0x00000008061672a5 */ /* 0x000fe4000f8e003f */
[----:B------:R-:W-:Y:S02]  /*22580*/  UIMAD UR16, UR7, UR8, URZ ;  /* 0x00000008071072a4 */ /* 0x000fe4000f8e023f */
[----:B------:R-:W-:Y:S02]  /*22590*/  UIADD3 UR4, UR4, -0x1, URZ ;  /* 0xffffffff04047890 */ /* 0x000fe4000fffe03f */
[----:B------:R-:W-:Y:S01]  /*225a0*/  ULOP3.LUT UR18, URZ, UR9, URZ, 0x33, !UPT ;  /* 0x000000093f127292 */ /* 0x000fe2000f8e333f */
[----:B0-----:R-:W-:Y:S01]  /*225b0*/  VIADD R0, R0, 0x1f ;  /* 0x0000001f00007836 */ /* 0x001fe20000000000 */
[----:B------:R-:W-:Y:S01]  /*225c0*/  UIADD3 UR16, UR23, UR16, URZ ;  /* 0x0000001017107290 */ /* 0x000fe2000fffe03f */
[----:B------:R-:W-:-:S03]  /*225d0*/  ULDC.64 UR24, c[0x0][0x198] ;  /* 0x0000660000187ab9 */ /* 0x000fc60000000a00 */
[----:B------:R-:W-:Y:S01]  /*225e0*/  SHF.R.S32.HI R3, RZ, 0x1f, R0 ;  /* 0x0000001fff037819 */ /* 0x000fe20000011400 */
[----:B-1----:R-:W-:-:S03]  /*225f0*/  IMAD.U32 R7, RZ, RZ, UR10 ;  /* 0x0000000aff077e24 */ /* 0x002fc6000f8e00ff */
[----:B------:R-:W-:Y:S01]  /*22600*/  LEA.HI R3, R3, R0, RZ, 0x5 ;  /* 0x0000000003037211 */ /* 0x000fe200078f28ff */
[----:B------:R-:W-:-:S03]  /*22610*/  IMAD.MOV.U32 R0, RZ, RZ, 0x1 ;  /* 0x00000001ff007424 */ /* 0x000fc600078e00ff */
[----:B------:R-:W-:-:S05]  /*22620*/  SHF.R.S32.HI R6, RZ, 0x5, R3 ;  /* 0x00000005ff067819 */ /* 0x000fca0000011403 */
[----:B------:R-:W-:-:S07]  /*22630*/  VIADD R16, R6, 0x1 ;  /* 0x0000000106107836 */ /* 0x000fce0000000000 */
.L_x_570:
[----:B------:R-:W-:-:S03]  /*22640*/  UMOV UR6, 0xffffffff ;  /* 0xffffffff00067882 */ /* 0x000fc60000000000 */
[----:B------:R-:W-:Y:S05]  /*22650*/  BRA.DIV UR6, `(.L_x_560) ;  /* 0x0000000e06f47947 */ /* 0x000fea000b800000 */
[----:B------:R-:W-:-:S13]  /*22660*/  ELECT P0, URZ, PT ;  /* 0x00000000003f782f */ /* 0x000fda0003800000 */
.L_x_582:
[----:B------:R-:W0:Y:S01]  /*22670*/  LDC R2, c[0x0][0x28c] ;  /* 0x0000a300ff027b82 */ /* 0x000e220000000800 */
[----:B------:R-:W-:Y:S01]  /*22680*/  BSSY B1, `(.L_x_561) ;  /* 0x000003b000017945 */ /* 0x000fe20003800000 */
[----:B0-----:R-:W-:-:S13]  /*22690*/  ISETP.LT.OR P0, PT, R2, 0x1, !P0 ;  /* 0x000000010200780c */ /* 0x001fda0004701670 */
[----:B------:R-:W-:Y:S05]  /*226a0*/  @P0 BRA `(.L_x_562) ;  /* 0x0000000000e00947 */ /* 0x000fea0003800000 */
[----:B------:R-:W-:Y:S02]  /*226b0*/  IMAD R2, R12, 0x2, R7 ;  /* 0x000000020c027824 */ /* 0x000fe400078e0207 */
[----:B------:R-:W-:Y:S02]  /*226c0*/  IMAD.SHL.U32 R4, R4, 0x100, RZ ;  /* 0x0000010004047824 */ /* 0x000fe400078e00ff */
[----:B------:R-:W-:Y:S02]  /*226d0*/  IMAD.SHL.U32 R2, R2, 0x80, RZ ;  /* 0x0000008002027824 */ /* 0x000fe400078e00ff */
[----:B------:R-:W-:Y:S02]  /*226e0*/  IMAD.MOV.U32 R14, RZ, RZ, RZ ;  /* 0x000000ffff0e7224 */ /* 0x000fe400078e00ff */
[----:B------:R-:W-:Y:S02]  /*226f0*/  IMAD.MOV.U32 R3, RZ, RZ, R16 ;  /* 0x000000ffff037224 */ /* 0x000fe400078e0010 */
[----:B------:R-:W-:-:S02]  /*22700*/  IMAD.MOV.U32 R5, RZ, RZ, R0 ;  /* 0x000000ffff057224 */ /* 0x000fc400078e0000 */
[----:B------:R-:W-:-:S07]  /*22710*/  IMAD.MOV.U32 R9, RZ, RZ, R8 ;  /* 0x000000ffff097224 */ /* 0x000fce00078e0008 */
.L_x_565:
[----:B------:R-:W0:Y:S01]  /*22720*/  S2UR UR6, SR_CgaCtaId ;  /* 0x00000000000679c3 */ /* 0x000e220000008800 */
[----:B------:R-:W-:Y:S02]  /*22730*/  MOV R12, 0x400 ;  /* 0x00000400000c7802 */ /* 0x000fe40000000f00 */
[----:B------:R-:W-:Y:S01]  /*22740*/  SHF.L.U32 R13, R5, 0x1f, RZ ;  /* 0x0000001f050d7819 */ /* 0x000fe200000006ff */
[----:B0-----:R-:W-:-:S05]  /*22750*/  IMAD.U32 R7, RZ, RZ, UR6 ;  /* 0x00000006ff077e24 */ /* 0x001fca000f8e00ff */
[----:B------:R-:W-:-:S05]  /*22760*/  LEA R12, R7, R12, 0x18 ;  /* 0x0000000c070c7211 */ /* 0x000fca00078ec0ff */
[----:B------:R-:W-:-:S04]  /*22770*/  IMAD R18, R9, 0x8, R12 ;  /* 0x0000000809127824 */ /* 0x000fc800078e020c */
[----:B------:R-:W0:Y:S02]  /*22780*/  SYNCS.PHASECHK.TRANS64.TRYWAIT P0, [R18+URZ+0x28], R13 ;  /* 0x0000280d120075a7 */ /* 0x000e24000800017f */
[----:B0-----:R-:W-:Y:S05]  /*22790*/  @!P0 BRA `(.L_x_563) ;  /* 0x0000000c00c48947 */ /* 0x001fea0003800000 */
.L_x_583:
[----:B------:R-:W1:Y:S01]  /*227a0*/  S2R R15, SR_TID.X ;  /* 0x00000000000f7919 */ /* 0x000e620000002100 */
[----:B------:R-:W-:-:S04]  /*227b0*/  UPRMT UR6, UR21, 0x9910, URZ ;  /* 0x0000991015067896 */ /* 0x000fc8000800003f */
[----:B------:R-:W-:Y:S01]  /*227c0*/  UISETP.NE.AND UP0, UPT, UR6, 0x2, UPT ;  /* 0x000000020600788c */ /* 0x000fe2000bf05270 */
[----:B-1----:R-:W-:-:S13]  /*227d0*/  LOP3.LUT P0, RZ, R15, 0x7f, RZ, 0xc0, !PT ;  /* 0x0000007f0fff7812 */ /* 0x002fda000780c0ff */
[----:B0-----:R-:W0:Y:S02]  /*227e0*/  @!P0 LDC R13, c[0x0][0x500] ;  /* 0x00014000ff0d8b82 */ /* 0x001e240000000800 */
[----:B0-----:R0:W-:Y:S01]  /*227f0*/  @!P0 SYNCS.ARRIVE.TRANS64 RZ, [R18+URZ], R13 ;  /* 0x0000000d12ff89a7 */ /* 0x0011e2000800003f */
[----:B------:R-:W-:-:S13]  /*22800*/  PLOP3.LUT P0, PT, PT, PT, UP0, 0x80, 0x0 ;  /* 0x000000000000781c */ /* 0x000fda0003f0f008 */
[----:B0-----:R-:W-:Y:S05]  /*22810*/  @P0 BRA `(.L_x_564) ;  /* 0x0000000000040947 */ /* 0x001fea0003800000 */
[----:B------:R-:W-:Y:S01]  /*22820*/  BPT.TRAP 0x1 ;  /* 0x000000040000795c */ /* 0x000fe20000300000 */
.L_x_564:
[----:B------:R-:W-:Y:S01]  /*22830*/  IMAD.SHL.U32 R13, R9, 0x2000, RZ ;  /* 0x00002000090d7824 */ /* 0x000fe200078e00ff */
[----:B------:R-:W-:Y:S01]  /*22840*/  R2UR UR8, R12 ;  /* 0x000000000c0872ca */ /* 0x000fe200000e0000 */
[----:B------:R-:W-:Y:S01]  /*22850*/  VIADD R3, R3, 0xffffffff ;  /* 0xffffffff03037836 */ /* 0x000fe20000000000 */
[----:B------:R-:W-:Y:S01]  /*22860*/  R2UR UR9, R18 ;  /* 0x00000000120972ca */ /* 0x000fe200000e0000 */
[--C-:B------:R-:W-:Y:S01]  /*22870*/  IMAD R15, R7, 0x1000, R13.reuse ;  /* 0x00001000070f7824 */ /* 0x100fe200078e020d */
[----:B------:R-:W-:Y:S01]  /*22880*/  IADD3 R12, R12, 0xa100, R13 ;  /* 0x0000a1000c0c7810 */ /* 0x000fe20007ffe00d */
[----:B------:R-:W-:Y:S01]  /*22890*/  UIADD3 UR6, UP0, UR24, 0xf0, URZ ;  /* 0x000000f018067890 */ /* 0x000fe2000ff1e03f */
[----:B------:R-:W-:Y:S01]  /*228a0*/  R2UR UR11, R2 ;  /* 0x00000000020b72ca */ /* 0x000fe200000e0000 */
[----:B------:R-:W-:Y:S01]  /*228b0*/  UIADD3 UR26, UP1, UR24, 0x1f0, URZ ;  /* 0x000001f0181a7890 */ /* 0x000fe2000ff3e03f */
[----:B------:R-:W-:Y:S01]  /*228c0*/  R2UR UR7, R15 ;  /* 0x000000000f0772ca */ /* 0x000fe200000e0000 */
[----:B------:R-:W-:Y:S01]  /*228d0*/  VIADD R9, R9, 0x1 ;  /* 0x0000000109097836 */ /* 0x000fe20000000000 */
[----:B------:R-:W-:Y:S01]  /*228e0*/  R2UR UR10, R14 ;  /* 0x000000000e0a72ca */ /* 0x000fe200000e0000 */
[----:B------:R-:W-:Y:S01]  /*228f0*/  UIADD3.X UR27, URZ, UR25, URZ, UP1, !UPT ;  /* 0x000000193f1b7290 */ /* 0x000fe20008ffe43f */
[----:B------:R-:W-:Y:S01]  /*22900*/  R2UR UR12, R11 ;  /* 0x000000000b0c72ca */ /* 0x000fe200000e0000 */
[----:B------:R-:W-:Y:S01]  /*22910*/  UMOV UR20, 0x30000 ;  /* 0x0003000000147882 */ /* 0x000fe20000000000 */
[----:B------:R-:W-:Y:S01]  /*22920*/  R2UR UR17, R12 ;  /* 0x000000000c1172ca */ /* 0x000fe200000e0000 */
[----:B------:R-:W-:Y:S01]  /*22930*/  UMOV UR14, 0x0 ;  /* 0x00000000000e7882 */ /* 0x000fe20000000000 */
[----:B------:R-:W-:Y:S01]  /*22940*/  R2UR UR19, R4 ;  /* 0x00000000041372ca */ /* 0x000fe200000e0000 */
[----:B------:R-:W-:Y:S01]  /*22950*/  UMOV UR15, 0x10000000 ;  /* 0x10000000000f7882 */ /* 0x000fe20000000000 */
[----:B------:R-:W-:Y:S01]  /*22960*/  ISETP.GT.AND P1, PT, R3, 0x1, PT ;  /* 0x000000010300780c */ /* 0x000fe20003f24270 */
[----:B------:R-:W-:Y:S01]  /*22970*/  VIADD R14, R14, 0x20 ;  /* 0x000000200e0e7836 */ /* 0x000fe20000000000 */
[----:B------:R-:W-:Y:S01]  /*22980*/  ISETP.NE.AND P0, PT, R9, 0x5, PT ;  /* 0x000000050900780c */ /* 0x000fe20003f05270 */
[----:B------:R-:W-:-:S02]  /*22990*/  UIADD3 UR8, UR8, 0x100, UR7 ;  /* 0x0000010008087890 */ /* 0x000fc4000fffe007 */
[----:B------:R-:W-:Y:S01]  /*229a0*/  UIADD3.X UR7, URZ, UR25, URZ, UP0, !UPT ;  /* 0x000000193f077290 */ /* 0x000fe200087fe43f */
[----:B------:R-:W-:Y:S02]  /*229b0*/  SEL R12, RZ, 0x1, P0 ;  /* 0x00000001ff0c7807 */ /* 0x000fe40000000000 */
[----:B------:R-:W-:Y:S02]  /*229c0*/  SEL R9, R9, RZ, P0 ;  /* 0x000000ff09097207 */ /* 0x000fe40000000000 */
[----:B------:R-:W-:-:S04]  /*229d0*/  LOP3.LUT R5, R5, R12, RZ, 0x3c, !PT ;  /* 0x0000000c05057212 */ /* 0x000fc800078e3cff */
[----:B------:R0:W-:Y:S02]  /*229e0*/  UTMALDG.3D.MULTICAST [UR8], [UR6], UR20, desc[UR14] ;  /* 0x00000e08060073b4 */ /* 0x0001e40008011814 */
[----:B0-----:R-:W-:Y:S01]  /*229f0*/  UMOV UR8, UR17 ;  /* 0x0000001100087c82 */ /* 0x001fe20008000000 */
[----:B------:R-:W-:Y:S02]  /*22a00*/  UMOV UR11, UR19 ;  /* 0x00000013000b7c82 */ /* 0x000fe40008000000 */
[----:B------:R0:W-:Y:S02]  /*22a10*/  UTMALDG.3D [UR8], [UR26], desc[UR14] ;  /* 0x00000e081a0075b4 */ /* 0x0001e40008011000 */
[----:B0-----:R-:W-:Y:S05]  /*22a20*/  @P1 BRA `(.L_x_565) ;  /* 0xfffffffc003c1947 */ /* 0x001fea000383ffff */
.L_x_562:
[----:B------:R-:W-:Y:S05]  /*22a30*/  BSYNC B1 ;  /* 0x0000000000017941 */ /* 0x000fea0003800000 */
.L_x_561:
[----:B------:R-:W2:Y:S01]  /*22a40*/  LDL.LU R17, [R1+0x45c] ;  /* 0x00045c0001117983 */ /* 0x000ea20000300800 */
[----:B------:R-:W-:Y:S01]  /*22a50*/  LOP3.LUT P0, RZ, R10, 0xff, RZ, 0xc0, !PT ;  /* 0x000000ff0aff7812 */ /* 0x000fe2000780c0ff */
[C---:B------:R-:W-:Y:S01]  /*22a60*/  IMAD.IADD R8, R6.reuse, 0x1, R8 ;  /* 0x0000000106087824 */ /* 0x040fe200078e0208 */
[----:B------:R-:W-:Y:S01]  /*22a70*/  ULDC.64 UR6, c[0x0][0x650] ;  /* 0x0001940000067ab9 */ /* 0x000fe20000000a00 */
[----:B------:R-:W3:Y:S01]  /*22a80*/  LDL.LU R15, [R1+0x460] ;  /* 0x00046000010f7983 */ /* 0x000ee20000300800 */
[----:B------:R-:W-:Y:S01]  /*22a90*/  ISETP.GE.U32.AND P1, PT, R6, 0x5, PT ;  /* 0x000000050600780c */ /* 0x000fe20003f26070 */
[----:B------:R-:W-:Y:S01]  /*22aa0*/  BSSY B1, `(.L_x_566) ;  /* 0x000006d000017945 */ /* 0x000fe20003800000 */
[----:B------:R-:W-:Y:S01]  /*22ab0*/  IMAD.MOV.U32 R12, RZ, RZ, -0x1 ;  /* 0xffffffffff0c7424 */ /* 0x000fe200078e00ff */
[----:B------:R-:W-:Y:S01]  /*22ac0*/  PRMT R10, RZ, 0x7610, R10 ;  /* 0x00007610ff0a7816 */ /* 0x000fe2000000000a */
[----:B------:R-:W-:Y:S02]  /*22ad0*/  IMAD.MOV.U32 R4, RZ, RZ, -0x1 ;  /* 0xffffffffff047424 */ /* 0x000fe400078e00ff */
[----:B------:R-:W-:-:S03]  /*22ae0*/  IMAD.MOV.U32 R11, RZ, RZ, -0x1 ;  /* 0xffffffffff0b7424 */ /* 0x000fc600078e00ff */
[----:B------:R-:W0:Y:S01]  /*22af0*/  @P0 S2R R7, SR_CgaCtaId ;  /* 0x0000000000070919 */ /* 0x000e220000008800 */
[----:B------:R-:W-:-:S04]  /*22b00*/  @P0 MOV R2, 0x400 ;  /* 0x0000040000020802 */ /* 0x000fc80000000f00 */
[----:B0-----:R-:W-:-:S04]  /*22b10*/  @P0 LEA R2, R7, R2, 0x18 ;  /* 0x0000000207020211 */ /* 0x001fc800078ec0ff */
[----:B------:R0:W-:Y:S01]  /*22b20*/  @P0 SYNCS.ARRIVE.TRANS64.A1T0 RZ, [R2+URZ+0x68], RZ ;  /* 0x000068ff02ff09a7 */ /* 0x0001e2000810003f */
[----:B------:R-:W-:-:S04]  /*22b30*/  ISETP.GT.U32.AND P0, PT, R8, 0x4, PT ;  /* 0x000000040800780c */ /* 0x000fc80003f04070 */
[----:B------:R-:W-:Y:S01]  /*22b40*/  ISETP.LT.U32.AND P0, PT, R6, 0x5, P0 ;  /* 0x000000050600780c */ /* 0x000fe20000701070 */
[----:B0-----:R-:W-:-:S05]  /*22b50*/  IMAD.WIDE.U32 R2, R8, -0x33333333, RZ ;  /* 0xcccccccd08027825 */ /* 0x001fca00078e00ff */
[----:B------:R-:W-:Y:S02]  /*22b60*/  SHF.R.U32.HI R5, RZ, 0x2, R3 ;  /* 0x00000002ff057819 */ /* 0x000fe40000011603 */
[----:B------:R-:W-:Y:S02]  /*22b70*/  SEL R3, RZ, 0x1, !P0 ;  /* 0x00000001ff037807 */ /* 0x000fe40004000000 */
[----:B------:R-:W-:Y:S01]  /*22b80*/  PRMT R2, RZ, 0x7610, R2 ;  /* 0x00007610ff027816 */ /* 0x000fe20000000002 */
[----:B------:R-:W-:Y:S01]  /*22b90*/  IMAD R8, R5, -0x5, R8 ;  /* 0xfffffffb05087824 */ /* 0x000fe200078e0208 */
[----:B------:R-:W-:-:S04]  /*22ba0*/  LOP3.LUT R0, R0, R3, RZ, 0x3c, !PT ;  /* 0x0000000300007212 */ /* 0x000fc800078e3cff */
[----:B------:R-:W-:Y:S02]  /*22bb0*/  @P1 LOP3.LUT R0, R0, 0x1, R5, 0x78, !PT ;  /* 0x0000000100001812 */ /* 0x000fe400078e7805 */
[----:B---3--:R-:W-:-:S04]  /*22bc0*/  IADD3 R15, P0, R15, UR22, RZ ;  /* 0x000000160f0f7c10 */ /* 0x008fc8000ff1e0ff */
[----:B--2---:R-:W-:Y:S01]  /*22bd0*/  IADD3.X R17, R17, UR16, RZ, P0, !PT ;  /* 0x0000001011117c10 */ /* 0x004fe200087fe4ff */
[----:B------:R0:W-:Y:S01]  /*22be0*/  STL [R1+0x460], R15 ;  /* 0x0004600f01007387 */ /* 0x0001e20000100800 */
[----:B------:R-:W-:-:S03]  /*22bf0*/  ISETP.GE.U32.AND P0, PT, R15, UR6, PT ;  /* 0x000000060f007c0c */ /* 0x000fc6000bf06070 */
[----:B------:R0:W-:Y:S01]  /*22c00*/  STL [R1+0x45c], R17 ;  /* 0x00045c1101007387 */ /* 0x0001e20000100800 */
[----:B------:R-:W-:-:S13]  /*22c10*/  ISETP.GE.U32.AND.EX P0, PT, R17, UR7, PT, P0 ;  /* 0x0000000711007c0c */ /* 0x000fda000bf06100 */
[----:B0-----:R-:W-:Y:S05]  /*22c20*/  @P0 BRA `(.L_x_567) ;  /* 0x0000000400500947 */ /* 0x001fea0003800000 */
[----:B------:R-:W0:Y:S01]  /*22c30*/  S2R R9, SR_CTAID.X ;  /* 0x0000000000097919 */ /* 0x000e220000002500 */
[----:B------:R-:W-:Y:S01]  /*22c40*/  ULDC UR6, c[0x0][0x150] ;  /* 0x0000540000067ab9 */ /* 0x000fe20000000800 */
[----:B------:R-:W1:Y:S01]  /*22c50*/  LDC R4, c[0x0][0x144] ;  /* 0x00005100ff047b82 */ /* 0x000e620000000800 */
[----:B------:R-:W-:Y:S01]  /*22c60*/  ULDC UR9, c[0x0][0x630] ;  /* 0x00018c0000097ab9 */ /* 0x000fe20000000800 */
[----:B------:R-:W2:Y:S06]  /*22c70*/  S2R R2, SR_CTAID.Y ;  /* 0x0000000000027919 */ /* 0x000eac0000002600 */
[----:B------:R-:W3:Y:S01]  /*22c80*/  LDC R13, c[0x0][0x148] ;  /* 0x00005200ff0d7b82 */ /* 0x000ee20000000800 */
[----:B0-----:R-:W-:-:S02]  /*22c90*/  I2FP.F32.U32 R3, R9 ;  /* 0x0000000900037245 */ /* 0x001fc40000201000 */
[----:B--2---:R-:W-:-:S03]  /*22ca0*/  I2FP.F32.U32 R5, R2 ;  /* 0x0000000200057245 */ /* 0x004fc60000201000 */
[----:B------:R-:W-:Y:S01]  /*22cb0*/  FMUL R3, R3, UR6 ;  /* 0x0000000603037c20 */ /* 0x000fe20008400000 */
[----:B------:R-:W-:Y:S02]  /*22cc0*/  ULDC UR6, c[0x0][0x154] ;  /* 0x0000550000067ab9 */ /* 0x000fe40000000800 */
[----:B------:R-:W-:Y:S01]  /*22cd0*/  FMUL R11, R5, UR6 ;  /* 0x00000006050b7c20 */ /* 0x000fe20008400000 */
[----:B------:R-:W-:Y:S02]  /*22ce0*/  ULDC.64 UR6, c[0x0][0x628] ;  /* 0x00018a0000067ab9 */ /* 0x000fe40000000a00 */
[----:B------:R-:W0:Y:S01]  /*22cf0*/  F2I.U32.TRUNC.NTZ R3, R3 ;  /* 0x0000000300037305 */ /* 0x000e22000020f000 */
[----:B------:R-:W-:-:S04]  /*22d00*/  ISETP.NE.U32.AND P0, PT, RZ, UR6, PT ;  /* 0x00000006ff007c0c */ /* 0x000fc8000bf05070 */
[----:B------:R-:W-:-:S03]  /*22d10*/  ISETP.NE.AND.EX P0, PT, RZ, UR7, PT, P0 ;  /* 0x00000007ff007c0c */ /* 0x000fc6000bf05300 */
[----:B------:R-:W2:Y:S01]  /*22d20*/  F2I.U32.TRUNC.NTZ R11, R11 ;  /* 0x0000000b000b7305 */ /* 0x000ea2000020f000 */
[----:B0-----:R-:W-:Y:S02]  /*22d30*/  IMAD.MOV R5, RZ, RZ, -R3 ;  /* 0x000000ffff057224 */ /* 0x001fe400078e0a03 */
[----:B------:R-:W-:Y:S02]  /*22d40*/  IMAD.MOV.U32 R3, RZ, RZ, R17 ;  /* 0x000000ffff037224 */ /* 0x000fe400078e0011 */
[----:B-1----:R-:W-:Y:S02]  /*22d50*/  IMAD R9, R4, R5, R9 ;  /* 0x0000000504097224 */ /* 0x002fe400078e0209 */
[----:B--2---:R-:W-:-:S04]  /*22d60*/  IMAD.MOV R4, RZ, RZ, -R11 ;  /* 0x000000ffff047224 */ /* 0x004fc800078e0a0b */
[----:B---3--:R-:W-:Y:S02]  /*22d70*/  @P4 IMAD R9, R13, R4, R2 ;  /* 0x000000040d094224 */ /* 0x008fe400078e0202 */
[----:B------:R-:W-:Y:S01]  /*22d80*/  IMAD.MOV.U32 R2, RZ, RZ, R15 ;  /* 0x000000ffff027224 */ /* 0x000fe200078e000f */
[----:B------:R-:W-:Y:S06]  /*22d90*/  @!P0 BRA `(.L_x_568) ;  /* 0x0000000000288947 */ /* 0x000fec0003800000 */
[----:B------:R-:W-:Y:S02]  /*22da0*/  ULDC UR8, c[0x0][0x634] ;  /* 0x00018d0000087ab9 */ /* 0x000fe40000000800 */
[----:B------:R-:W-:-:S05]  /*22db0*/  IADD3 R3, P0, R15, UR8, RZ ;  /* 0x000000080f037c10 */ /* 0x000fca000ff1e0ff */
[----:B------:R-:W-:-:S04]  /*22dc0*/  IMAD.X R11, RZ, RZ, R17, P0 ;  /* 0x000000ffff0b7224 */ /* 0x000fc800000e0611 */
[----:B------:R-:W-:-:S04]  /*22dd0*/  IMAD.WIDE.U32 R4, R11, UR6, RZ ;  /* 0x000000060b047c25 */ /* 0x000fc8000f8e00ff */
[----:B------:R-:W-:-:S04]  /*22de0*/  IMAD.WIDE.U32 R4, P0, R3, UR7, R4 ;  /* 0x0000000703047c25 */ /* 0x000fc8000f800004 */
[----:B------:R-:W-:-:S04]  /*22df0*/  IMAD.WIDE.U32 R2, R3, UR6, RZ ;  /* 0x0000000603027c25 */ /* 0x000fc8000f8e00ff */
[----:B------:R-:W-:Y:S01]  /*22e00*/  IMAD.MOV.U32 R2, RZ, RZ, R5 ;  /* 0x000000ffff027224 */ /* 0x000fe200078e0005 */
[----:B------:R-:W-:Y:S01]  /*22e10*/  IADD3 RZ, P1, R3, R4, RZ ;  /* 0x0000000403ff7210 */ /* 0x000fe20007f3e0ff */
[----:B------:R-:W-:-:S04]  /*22e20*/  IMAD.X R3, RZ, RZ, RZ, P0 ;  /* 0x000000ffff037224 */ /* 0x000fc800000e06ff */
[----:B------:R-:W-:-:S08]  /*22e30*/  IMAD.WIDE.U32.X R2, R11, UR7, R2, P1 ;  /* 0x000000070b027c25 */ /* 0x000fd000088e0402 */
.L_x_568:
[--C-:B------:R-:W-:Y:S01]  /*22e40*/  SHF.R.U64 R11, R2, UR9, R3.reuse ;  /* 0x00000009020b7c19 */ /* 0x100fe20008001203 */
[----:B------:R-:W-:Y:S01]  /*22e50*/  ULDC.64 UR6, c[0x0][0x620] ;  /* 0x0001880000067ab9 */ /* 0x000fe20000000a00 */
[----:B------:R-:W-:Y:S01]  /*22e60*/  SHF.R.U32.HI R2, RZ, UR9, R3 ;  /* 0x00000009ff027c19 */ /* 0x000fe20008011603 */
[----:B------:R-:W-:Y:S01]  /*22e70*/  IMAD.MOV.U32 R3, RZ, RZ, R17 ;  /* 0x000000ffff037224 */ /* 0x000fe200078e0011 */
[----:B------:R-:W-:Y:S01]  /*22e80*/  IADD3 R13, P0, RZ, -R11, RZ ;  /* 0x8000000bff0d7210 */ /* 0x000fe20007f1e0ff */
[----:B------:R-:W-:-:S04]  /*22e90*/  ULDC.64 UR8, c[0x0][0x640] ;  /* 0x0001900000087ab9 */ /* 0x000fc80000000a00 */
[----:B------:R-:W-:Y:S01]  /*22ea0*/  IMAD.X R2, RZ, RZ, ~R2, P0 ;  /* 0x000000ffff027224 */ /* 0x000fe200000e0e02 */
[----:B------:R-:W-:-:S03]  /*22eb0*/  ISETP.NE.U32.AND P0, PT, RZ, UR8, PT ;  /* 0x00000008ff007c0c */ /* 0x000fc6000bf05070 */
[----:B------:R-:W-:Y:S01]  /*22ec0*/  IMAD R2, R2, UR6, RZ ;  /* 0x0000000602027c24 */ /* 0x000fe2000f8e02ff */
[----:B------:R-:W-:-:S03]  /*22ed0*/  ISETP.NE.AND.EX P0, PT, RZ, UR9, PT, P0 ;  /* 0x00000009ff007c0c */ /* 0x000fc6000bf05300 */
[----:B------:R-:W-:Y:S02]  /*22ee0*/  IMAD R5, R13, UR7, R2 ;  /* 0x000000070d057c24 */ /* 0x000fe4000f8e0202 */
[----:B------:R-:W-:-:S04]  /*22ef0*/  IMAD.MOV.U32 R2, RZ, RZ, R15 ;  /* 0x000000ffff027224 */ /* 0x000fc800078e000f */
[----:B------:R-:W-:Y:S01]  /*22f00*/  IMAD.WIDE.U32 R2, R13, UR6, R2 ;  /* 0x000000060d027c25 */ /* 0x000fe2000f8e0002 */
[----:B------:R-:W-:-:S03]  /*22f10*/  ULDC UR6, c[0x0][0x618] ;  /* 0x0001860000067ab9 */ /* 0x000fc60000000800 */
[----:B------:R-:W-:-:S05]  /*22f20*/  IMAD.IADD R3, R3, 0x1, R5 ;  /* 0x0000000103037824 */ /* 0x000fca00078e0205 */
[--C-:B------:R-:W-:Y:S02]  /*22f30*/  SHF.R.U64 R12, R2, UR6, R3.reuse ;  /* 0x00000006020c7c19 */ /* 0x100fe40008001203 */
[----:B------:R-:W-:Y:S01]  /*22f40*/  SHF.R.U32.HI R3, RZ, UR6, R3 ;  /* 0x00000006ff037c19 */ /* 0x000fe20008011603 */
[----:B------:R-:W-:-:S03]  /*22f50*/  ULDC UR6, c[0x0][0x608] ;  /* 0x0001820000067ab9 */ /* 0x000fc60000000800 */
[--C-:B------:R-:W-:Y:S02]  /*22f60*/  SHF.R.U64 R13, R12, UR6, R3.reuse ;  /* 0x000000060c0d7c19 */ /* 0x100fe40008001203 */
[----:B------:R-:W-:Y:S01]  /*22f70*/  SHF.R.U32.HI R2, RZ, UR6, R3 ;  /* 0x00000006ff027c19 */ /* 0x000fe20008011603 */
[----:B------:R-:W-:-:S03]  /*22f80*/  ULDC UR6, c[0x0][0x658] ;  /* 0x0001960000067ab9 */ /* 0x000fc60000000800 */
[--C-:B------:R-:W-:Y:S02]  /*22f90*/  SHF.R.U64 R14, R13, UR6, R2.reuse ;  /* 0x000000060d0e7c19 */ /* 0x100fe40008001202 */
[----:B------:R-:W-:-:S03]  /*22fa0*/  SHF.R.U32.HI R15, RZ, UR6, R2 ;  /* 0x00000006ff0f7c19 */ /* 0x000fc60008011602 */
[----:B------:R-:W-:Y:S02]  /*22fb0*/  IMAD.MOV.U32 R2, RZ, RZ, R14 ;  /* 0x000000ffff027224 */ /* 0x000fe400078e000e */
        /* <DEDUP_REMOVED lines=12> */
.L_x_569:
[----:B------:R-:W-:Y:S01]  /*23080*/  ULDC UR6, c[0x0][0x648] ;  /* 0x0001920000067ab9 */ /* 0x000fe20000000800 */
[----:B------:R-:W-:Y:S02]  /*23090*/  LOP3.LUT R13, R13, UR18, RZ, 0xc0, !PT ;  /* 0x000000120d0d7c12 */ /* 0x000fe4000f8ec0ff */
[----:B------:R-:W-:Y:S01]  /*230a0*/  SHF.R.U64 R2, R2, UR6, R3 ;  /* 0x0000000602027c19 */ /* 0x000fe20008001203 */
[----:B------:R-:W-:-:S04]  /*230b0*/  ULDC UR6, c[0x0][0x638] ;  /* 0x00018e0000067ab9 */ /* 0x000fc80000000800 */
[----:B------:R-:W-:Y:S02]  /*230c0*/  IMAD.MOV R3, RZ, RZ, -R2 ;  /* 0x000000ffff037224 */ /* 0x000fe400078e0a02 */
[----:B------:R-:W-:Y:S02]  /*230d0*/  IMAD R4, R2, UR5, R13 ;  /* 0x0000000502047c24 */ /* 0x000fe4000f8e020d */
[----:B------:R-:W-:Y:S01]  /*230e0*/  IMAD R14, R3, UR6, R14 ;  /* 0x00000006030e7c24 */ /* 0x000fe2000f8e020e */
[----:B------:R-:W-:Y:S01]  /*230f0*/  ULDC UR6, c[0x0][0x610] ;  /* 0x0001840000067ab9 */ /* 0x000fe20000000800 */
[----:B------:R-:W-:Y:S01]  /*23100*/  LOP3.LUT R3, R12, UR4, RZ, 0xc0, !PT ;  /* 0x000000040c037c12 */ /* 0x000fe2000f8ec0ff */
[----:B------:R-:W-:Y:S01]  /*23110*/  IMAD R9, R4, UR6, R9 ;  /* 0x0000000604097c24 */ /* 0x000fe2000f8e0209 */
[----:B------:R-:W-:Y:S01]  /*23120*/  ULDC UR6, c[0x0][0x600] ;  /* 0x0001800000067ab9 */ /* 0x000fe20000000800 */
[----:B------:R-:W-:Y:S02]  /*23130*/  IMAD.MOV.U32 R2, RZ, RZ, 0x1 ;  /* 0x00000001ff027424 */ /* 0x000fe400078e00ff */
[----:B------:R-:W-:-:S05]  /*23140*/  IMAD R14, R14, UR6, R3 ;  /* 0x000000060e0e7c24 */ /* 0x000fca000f8e0203 */
[----:B------:R-:W-:Y:S02]  /*23150*/  SEL R4, R14, R9, !P4 ;  /* 0x000000090e047207 */ /* 0x000fe40006000000 */
[----:B------:R-:W-:-:S07]  /*23160*/  SEL R12, R9, R14, !P4 ;  /* 0x0000000e090c7207 */ /* 0x000fce0006000000 */
.L_x_567:
[----:B------:R-:W-:Y:S05]  /*23170*/  BSYNC B1 ;  /* 0x0000000000017941 */ /* 0x000fea0003800000 */
.L_x_566:
[----:B------:R-:W-:-:S13]  /*23180*/  LOP3.LUT P0, RZ, R2, 0xff, RZ, 0xc0, !PT ;  /* 0x000000ff02ff7812 */ /* 0x000fda000780c0ff */
[----:B------:R-:W-:Y:S05]  /*23190*/  @P0 BRA `(.L_x_570) ;  /* 0xfffffff400280947 */ /* 0x000fea000383ffff */
[----:B------:R-:W-:Y:S05]  /*231a0*/  BSYNC B0 ;  /* 0x0000000000007941 */ /* 0x000fea0003800000 */
.L_x_559:
[----:B------:R-:W-:-:S03]  /*231b0*/  UMOV UR6, 0xffffffff ;  /* 0xffffffff00067882 */ /* 0x000fc60000000000 */
[----:B------:R-:W-:Y:S05]  /*231c0*/  BRA.DIV UR6, `(.L_x_571) ;  /* 0x00000006064c7947 */ /* 0x000fea000b800000 */
[----:B------:R-:W-:-:S13]  /*231d0*/  ELECT P0, URZ, PT ;  /* 0x00000000003f782f */ /* 0x000fda0003800000 */
.L_x_586:
[----:B------:R-:W-:Y:S04]  /*231e0*/  BSSY B0, `(.L_x_572) ;  /* 0x0000035000007945 */ /* 0x000fe80003800000 */
[----:B------:R-:W-:Y:S05]  /*231f0*/  @!P0 BRA `(.L_x_573) ;  /* 0x0000000000cc8947 */ /* 0x000fea0003800000 */
[----:B------:R-:W-:-:S04]  /*23200*/  ULOP3.LUT UR6, UR13, 0x2, URZ, 0xfc, !UPT ;  /* 0x000000020d067892 */ /* 0x000fc8000f8efc3f */
[----:B------:R-:W-:-:S06]  /*23210*/  UISETP.NE.AND UP0, UPT, UR6, 0x3, UPT ;  /* 0x000000030600788c */ /* 0x000fcc000bf05270 */
[----:B------:R-:W-:-:S13]  /*23220*/  PLOP3.LUT P0, PT, PT, PT, UP0, 0x80, 0x0 ;  /* 0x000000000000781c */ /* 0x000fda0003f0f008 */
[----:B------:R-:W-:Y:S05]  /*23230*/  @!P0 BRA `(.L_x_574) ;  /* 0x0000000000048947 */ /* 0x000fea0003800000 */
[----:B------:R-:W-:Y:S01]  /*23240*/  BPT.TRAP 0x1 ;  /* 0x000000040000795c */ /* 0x000fe20000300000 */
.L_x_574:
[----:B------:R-:W0:Y:S01]  /*23250*/  S2R R3, SR_CgaCtaId ;  /* 0x0000000000037919 */ /* 0x000e220000008800 */
[----:B------:R-:W-:-:S04]  /*23260*/  MOV R2, 0x400 ;  /* 0x0000040000027802 */ /* 0x000fc80000000f00 */
[----:B0-----:R-:W-:Y:S02]  /*23270*/  LEA R3, R3, R2, 0x18 ;  /* 0x0000000203037211 */ /* 0x001fe400078ec0ff */
[----:B------:R-:W-:-:S03]  /*23280*/  SHF.L.U32 R2, R0, 0x1f, RZ ;  /* 0x0000001f00027819 */ /* 0x000fc600000006ff */
[----:B------:R-:W-:-:S04]  /*23290*/  VIADD R3, R3, 0x28 ;  /* 0x0000002803037836 */ /* 0x000fc80000000000 */
[----:B------:R-:W-:-:S04]  /*232a0*/  IMAD R5, R8, 0x8, R3 ;  /* 0x0000000808057824 */ /* 0x000fc800078e0203 */
[----:B------:R-:W0:Y:S02]  /*232b0*/  SYNCS.PHASECHK.TRANS64.TRYWAIT P0, [R5+URZ], R2 ;  /* 0x00000002050075a7 */ /* 0x000e24000800017f */
[----:B0-----:R-:W-:Y:S05]  /*232c0*/  @!P0 BRA `(.L_x_575) ;  /* 0x00000004002c8947 */ /* 0x001fea0003800000 */
.L_x_587:
[----:B------:R-:W-:-:S05]  /*232d0*/  VIADD R8, R8, 0x1 ;  /* 0x0000000108087836 */ /* 0x000fca0000000000 */
[----:B------:R-:W-:-:S04]  /*232e0*/  ISETP.NE.AND P0, PT, R8, 0x5, PT ;  /* 0x000000050800780c */ /* 0x000fc80003f05270 */
[----:B0-----:R-:W-:Y:S02]  /*232f0*/  SEL R5, RZ, 0x1, P0 ;  /* 0x00000001ff057807 */ /* 0x001fe40000000000 */
[----:B------:R-:W-:Y:S02]  /*23300*/  SEL R8, R8, RZ, P0 ;  /* 0x000000ff08087207 */ /* 0x000fe40000000000 */
[----:B------:R-:W-:-:S03]  /*23310*/  LOP3.LUT R5, R0, R5, RZ, 0x3c, !PT ;  /* 0x0000000500057212 */ /* 0x000fc600078e3cff */
[----:B------:R-:W-:Y:S01]  /*23320*/  IMAD R7, R8, 0x8, R3 ;  /* 0x0000000808077824 */ /* 0x000fe200078e0203 */
[----:B------:R-:W-:-:S04]  /*23330*/  SHF.L.U32 R0, R5, 0x1f, RZ ;  /* 0x0000001f05007819 */ /* 0x000fc800000006ff */
[----:B------:R-:W0:Y:S02]  /*23340*/  SYNCS.PHASECHK.TRANS64.TRYWAIT P0, [R7+URZ], R0 ;  /* 0x00000000070075a7 */ /* 0x000e24000800017f */
[----:B0-----:R-:W-:Y:S05]  /*23350*/  @!P0 BRA `(.L_x_576) ;  /* 0x00000004001c8947 */ /* 0x001fea0003800000 */
.L_x_588:
[----:B0-----:R-:W-:-:S05]  /*23360*/  VIADD R0, R8, 0x1 ;  /* 0x0000000108007836 */ /* 0x001fca0000000000 */
[----:B------:R-:W-:-:S04]  /*23370*/  ISETP.NE.AND P0, PT, R0, 0x5, PT ;  /* 0x000000050000780c */ /* 0x000fc80003f05270 */
[----:B------:R-:W-:Y:S02]  /*23380*/  SEL R2, RZ, 0x1, P0 ;  /* 0x00000001ff027807 */ /* 0x000fe40000000000 */
[----:B------:R-:W-:Y:S02]  /*23390*/  SEL R4, R0, RZ, P0 ;  /* 0x000000ff00047207 */ /* 0x000fe40000000000 */
[----:B------:R-:W-:-:S03]  /*233a0*/  LOP3.LUT R5, R5, R2, RZ, 0x3c, !PT ;  /* 0x0000000205057212 */ /* 0x000fc600078e3cff */
[----:B------:R-:W-:Y:S01]  /*233b0*/  IMAD R7, R4, 0x8, R3 ;  /* 0x0000000804077824 */ /* 0x000fe200078e0203 */
[----:B------:R-:W-:-:S04]  /*233c0*/  SHF.L.U32 R0, R5, 0x1f, RZ ;  /* 0x0000001f05007819 */ /* 0x000fc800000006ff */
[----:B------:R-:W0:Y:S02]  /*233d0*/  SYNCS.PHASECHK.TRANS64.TRYWAIT P0, [R7+URZ], R0 ;  /* 0x00000000070075a7 */ /* 0x000e24000800017f */
[----:B0-----:R-:W-:Y:S05]  /*233e0*/  @!P0 BRA `(.L_x_577) ;  /* 0x00000004000c8947 */ /* 0x001fea0003800000 */
.L_x_589:
        /* <DEDUP_REMOVED lines=9> */
.L_x_590:
[----:B0-----:R-:W-:-:S05]  /*23480*/  VIADD R0, R4, 0x1 ;  /* 0x0000000104007836 */ /* 0x001fca0000000000 */
[----:B------:R-:W-:-:S04]  /*23490*/  ISETP.NE.AND P0, PT, R0, 0x5, PT ;  /* 0x000000050000780c */ /* 0x000fc80003f05270 */
[----:B------:R-:W-:Y:S02]  /*234a0*/  SEL R2, RZ, 0x1, P0 ;  /* 0x00000001ff027807 */ /* 0x000fe40000000000 */
[----:B------:R-:W-:Y:S02]  /*234b0*/  SEL R0, R0, RZ, P0 ;  /* 0x000000ff00007207 */ /* 0x000fe40000000000 */
[----:B------:R-:W-:-:S03]  /*234c0*/  LOP3.LUT R2, R5, R2, RZ, 0x3c, !PT ;  /* 0x0000000205027212 */ /* 0x000fc600078e3cff */
[----:B------:R-:W-:Y:S01]  /*234d0*/  IMAD R3, R0, 0x8, R3 ;  /* 0x0000000800037824 */ /* 0x000fe200078e0203 */
[----:B------:R-:W-:-:S07]  /*234e0*/  SHF.L.U32 R0, R2, 0x1f, RZ ;  /* 0x0000001f02007819 */ /* 0x000fce00000006ff */
.L_x_579:
[----:B0-----:R0:W1:Y:S02]  /*234f0*/  SYNCS.PHASECHK.TRANS64.TRYWAIT P0, [R3+URZ], R0 ;  /* 0x00000000030075a7 */ /* 0x001064000800017f */
[----:B-1----:R-:W-:Y:S05]  /*23500*/  @!P0 NANOSLEEP.SYNCS 0x989680 ;  /* 0x009896800000895d */ /* 0x002fea0003900000 */
[----:B------:R-:W1:Y:S02]  /*23510*/  @!P0 SYNCS.PHASECHK.TRANS64 P0, [R3+URZ], R0 ;  /* 0x00000000030085a7 */ /* 0x000e64000800007f */
[----:B-1----:R-:W-:Y:S05]  /*23520*/  @!P0 BRA `(.L_x_579) ;  /* 0xfffffffc00f08947 */ /* 0x002fea000383ffff */
.L_x_573:
[----:B------:R-:W-:Y:S05]  /*23530*/  BSYNC B0 ;  /* 0x0000000000007941 */ /* 0x000fea0003800000 */
.L_x_572:
[----:B------:R-:W-:Y:S05]  /*23540*/  EXIT ;  /* 0x000000000000794d */ /* 0x000fea0003800000 */
.L_x_21:
[----:B--2---:R-:W-:-:S04]  /*23550*/  IMAD.U32 R3, RZ, RZ, UR7 ;  /* 0x00000007ff037e24 */ /* 0x004fc8000f8e00ff */
[----:B------:R2:W4:Y:S03]  /*23560*/  SYNCS.PHASECHK.TRANS64.TRYWAIT P1, [R3+URZ], R0 ;  /* 0x00000000030075a7 */ /* 0x000526000802017f */
[----:B----4-:R-:W-:Y:S05]  /*23570*/  @!P1 NANOSLEEP.SYNCS 0x989680 ;  /* 0x009896800000995d */ /* 0x010fea0003900000 */
[----:B------:R-:W4:Y:S02]  /*23580*/  @!P1 SYNCS.PHASECHK.TRANS64 P1, [R3+URZ], R0 ;  /* 0x00000000030095a7 */ /* 0x000f24000802007f */
[----:B----4-:R-:W-:Y:S05]  /*23590*/  @!P1 BRA `(.L_x_21) ;  /* 0xfffffffc00ec9947 */ /* 0x010fea000383ffff */
[----:B------:R-:W-:Y:S05]  /*235a0*/  BRA `(.L_x_20) ;  /* 0xfffffdf400fc7947 */ /* 0x000fea000383ffff */
.L_x_27:
[----:B-----5:R4:W-:Y:S02]  /*235b0*/  STL [R1+0x474], R0 ;  /* 0x0004740001007387 */ /* 0x0209e40000100800 */
[----:B----4-:R-:W-:-:S04]  /*235c0*/  IMAD.U32 R0, RZ, RZ, UR15 ;  /* 0x0000000fff007e24 */ /* 0x010fc8000f8e00ff */
[----:B------:R4:W0:Y:S03]  /*235d0*/  SYNCS.PHASECHK.TRANS64.TRYWAIT P1, [R0+URZ], R3 ;  /* 0x00000003000075a7 */ /* 0x000826000802017f */
[----:B0-----:R-:W-:Y:S05]  /*235e0*/  @!P1 NANOSLEEP.SYNCS 0x989680 ;  /* 0x009896800000995d */ /* 0x001fea0003900000 */
[----:B------:R4:W0:Y:S02]  /*235f0*/  @!P1 SYNCS.PHASECHK.TRANS64 P1, [R0+URZ], R3 ;  /* 0x00000003000095a7 */ /* 0x000824000802007f */
[----:B----4-:R4:W5:Y:S02]  /*23600*/  LDL.LU R0, [R1+0x474] ;  /* 0x0004740001007983 */ /* 0x0109640000300800 */
[----:B0---4-:R-:W-:Y:S05]  /*23610*/  @!P1 BRA `(.L_x_27) ;  /* 0xfffffffc00e49947 */ /* 0x011fea000383ffff */
[----:B------:R-:W-:Y:S05]  /*23620*/  BRA `(.L_x_26) ;  /* 0xfffffe2c00dc7947 */ /* 0x000fea000383ffff */
.L_x_560:
[----:B------:R-:W-:Y:S01]  /*23630*/  BSSY B1, `(.L_x_580) ;  /* 0x0000006000017945 */ /* 0x000fe20003800000 */
[----:B------:R-:W-:-:S07]  /*23640*/  IMAD.MOV.U32 R2, RZ, RZ, -0x1 ;  /* 0xffffffffff027424 */ /* 0x000fce00078e00ff */
[----:B------:R-:W-:Y:S05]  /*23650*/  WARPSYNC.COLLECTIVE R2, `(.L_x_581) ;  /* 0x00000000020c7348 */ /* 0x000fea0003c00000 */
[----:B------:R-:W-:Y:S02]  /*23660*/  ELECT P0, UR62, PT ;  /* 0x00000000003e782f */ /* 0x000fe40003800000 */
[----:B------:R-:W-:Y:S01]  /*23670*/  MOV R2, UR62 ;  /* 0x0000003e00027c02 */ /* 0x000fe20008000f00 */
[----:B------:R-:W-:Y:S10]  /*23680*/  ENDCOLLECTIVE ;  /* 0x000000000000791b */ /* 0x000ff40003800000 */
.L_x_581:
[----:B------:R-:W-:Y:S05]  /*23690*/  BSYNC B1 ;  /* 0x0000000000017941 */ /* 0x000fea0003800000 */
.L_x_580:
[----:B------:R-:W-:Y:S05]  /*236a0*/  BRA `(.L_x_582) ;  /* 0xffffffec00f07947 */ /* 0x000fea000383ffff */
.L_x_563:
[----:B0-----:R0:W1:Y:S02]  /*236b0*/  SYNCS.PHASECHK.TRANS64.TRYWAIT P0, [R18+URZ+0x28], R13 ;  /* 0x0000280d120075a7 */ /* 0x001064000800017f */
[----:B-1----:R-:W-:Y:S05]  /*236c0*/  @!P0 NANOSLEEP.SYNCS 0x989680 ;  /* 0x009896800000895d */ /* 0x002fea0003900000 */
[----:B------:R-:W1:Y:S02]  /*236d0*/  @!P0 SYNCS.PHASECHK.TRANS64 P0, [R18+URZ+0x28], R13 ;  /* 0x0000280d120085a7 */ /* 0x000e64000800007f */
[----:B-1----:R-:W-:Y:S05]  /*236e0*/  @!P0 BRA `(.L_x_563) ;  /* 0xfffffffc00f08947 */ /* 0x002fea000383ffff */
[----:B------:R-:W-:Y:S05]  /*236f0*/  BRA `(.L_x_583) ;  /* 0xfffffff000287947 */ /* 0x000fea000383ffff */
.L_x_571:
[----:B------:R-:W-:Y:S01]  /*23700*/  BSSY B0, `(.L_x_584) ;  /* 0x0000006000007945 */ /* 0x000fe20003800000 */
[----:B------:R-:W-:-:S07]  /*23710*/  IMAD.MOV.U32 R2, RZ, RZ, -0x1 ;  /* 0xffffffffff027424 */ /* 0x000fce00078e00ff */
[----:B------:R-:W-:Y:S05]  /*23720*/  WARPSYNC.COLLECTIVE R2, `(.L_x_585) ;  /* 0x00000000020c7348 */ /* 0x000fea0003c00000 */
[----:B------:R-:W-:Y:S02]  /*23730*/  ELECT P0, UR62, PT ;  /* 0x00000000003e782f */ /* 0x000fe40003800000 */
[----:B------:R-:W-:Y:S01]  /*23740*/  MOV R2, UR62 ;  /* 0x0000003e00027c02 */ /* 0x000fe20008000f00 */
[----:B------:R-:W-:Y:S10]  /*23750*/  ENDCOLLECTIVE ;  /* 0x000000000000791b */ /* 0x000ff40003800000 */
.L_x_585:
[----:B------:R-:W-:Y:S05]  /*23760*/  BSYNC B0 ;  /* 0x0000000000007941 */ /* 0x000fea0003800000 */
.L_x_584:
[----:B------:R-:W-:Y:S05]  /*23770*/  BRA `(.L_x_586) ;  /* 0xfffffff800987947 */ /* 0x000fea000383ffff */
.L_x_575:
[----:B0-----:R0:W1:Y:S02]  /*23780*/  SYNCS.PHASECHK.TRANS64.TRYWAIT P0, [R5+URZ], R2 ;  /* 0x00000002050075a7 */ /* 0x001064000800017f */
[----:B-1----:R-:W-:Y:S05]  /*23790*/  @!P0 NANOSLEEP.SYNCS 0x989680 ;  /* 0x009896800000895d */ /* 0x002fea0003900000 */
[----:B------:R-:W1:Y:S02]  /*237a0*/  @!P0 SYNCS.PHASECHK.TRANS64 P0, [R5+URZ], R2 ;  /* 0x00000002050085a7 */ /* 0x000e64000800007f */
[----:B-1----:R-:W-:Y:S05]  /*237b0*/  @!P0 BRA `(.L_x_575) ;  /* 0xfffffffc00f08947 */ /* 0x002fea000383ffff */
[----:B------:R-:W-:Y:S05]  /*237c0*/  BRA `(.L_x_587) ;  /* 0xfffffff800c07947 */ /* 0x000fea000383ffff */
.L_x_576:
[----:B0-----:R0:W1:Y:S02]  /*237d0*/  SYNCS.PHASECHK.TRANS64.TRYWAIT P0, [R7+URZ], R0 ;  /* 0x00000000070075a7 */ /* 0x001064000800017f */
[----:B-1----:R-:W-:Y:S05]  /*237e0*/  @!P0 NANOSLEEP.SYNCS 0x989680 ;  /* 0x009896800000895d */ /* 0x002fea0003900000 */
[----:B------:R-:W1:Y:S02]  /*237f0*/  @!P0 SYNCS.PHASECHK.TRANS64 P0, [R7+URZ], R0 ;  /* 0x00000000070085a7 */ /* 0x000e64000800007f */
[----:B-1----:R-:W-:Y:S05]  /*23800*/  @!P0 BRA `(.L_x_576) ;  /* 0xfffffffc00f08947 */ /* 0x002fea000383ffff */
[----:B------:R-:W-:Y:S05]  /*23810*/  BRA `(.L_x_588) ;  /* 0xfffffff800d07947 */ /* 0x000fea000383ffff */
.L_x_577:
[----:B0-----:R0:W1:Y:S02]  /*23820*/  SYNCS.PHASECHK.TRANS64.TRYWAIT P0, [R7+URZ], R0 ;  /* 0x00000000070075a7 */ /* 0x001064000800017f */
[----:B-1----:R-:W-:Y:S05]  /*23830*/  @!P0 NANOSLEEP.SYNCS 0x989680 ;  /* 0x009896800000895d */ /* 0x002fea0003900000 */
[----:B------:R-:W1:Y:S02]  /*23840*/  @!P0 SYNCS.PHASECHK.TRANS64 P0, [R7+URZ], R0 ;  /* 0x00000000070085a7 */ /* 0x000e64000800007f */
[----:B-1----:R-:W-:Y:S05]  /*23850*/  @!P0 BRA `(.L_x_577) ;  /* 0xfffffffc00f08947 */ /* 0x002fea000383ffff */
[----:B------:R-:W-:Y:S05]  /*23860*/  BRA `(.L_x_589) ;  /* 0xfffffff800e07947 */ /* 0x000fea000383ffff */
.L_x_578:
[----:B0-----:R0:W1:Y:S02]  /*23870*/  SYNCS.PHASECHK.TRANS64.TRYWAIT P0, [R7+URZ], R0 ;  /* 0x00000000070075a7 */ /* 0x001064000800017f */
[----:B-1----:R-:W-:Y:S05]  /*23880*/  @!P0 NANOSLEEP.SYNCS 0x989680 ;  /* 0x009896800000895d */ /* 0x002fea0003900000 */
[----:B------:R-:W1:Y:S02]  /*23890*/  @!P0 SYNCS.PHASECHK.TRANS64 P0, [R7+URZ], R0 ;  /* 0x00000000070085a7 */ /* 0x000e64000800007f */
[----:B-1----:R-:W-:Y:S05]  /*238a0*/  @!P0 BRA `(.L_x_578) ;  /* 0xfffffffc00f08947 */ /* 0x002fea000383ffff */
[----:B------:R-:W-:Y:S05]  /*238b0*/  BRA `(.L_x_590) ;  /* 0xfffffff800f07947 */ /* 0x000fea000383ffff */
.L_x_591:
[----:B------:R-:W-:-:S00]  /*238c0*/  BRA `(.L_x_591) ;  /* 0xfffffffc00fc7947 */ /* 0x000fc0000383ffff */
[----:B------:R-:W-:-:S00]  /*238d0*/  NOP ;  /* 0x0000000000007918 */ /* 0x000fc00000000000 */
        /* <DEDUP_REMOVED lines=10> */
.L_x_592:


//--------------------- .nv.shared._ZN7cutlass13device_kernelINS_4gemm6kernel13GemmUniversalIN4cute5tupleIJiiiiEEENS1_10collective13CollectiveMmaINS1_37MainloopSm90TmaGmmaWarpSpecializedFP8ILi5ENS5_IJNS4_1CILi1EEENSA_ILi2EEESB_EEENS1_35KernelTmaWarpSpecializedCooperativeEEENS5_IJNSA_ILi256EEESG_NSA_ILi32EEEEEENS_12float_e5m2_tENS5_IJlSB_lEEESJ_SK_NS4_8TiledMMAINS4_8MMA_AtomIJNS4_4SM904GMMA31MMA_64x256x32_F32E5M2E5M2_SS_TNILNSO_7ScaleInE1ELSQ_1EEEEEENS4_6LayoutINS5_IJSC_SB_SB_EEENS5_IJSB_NSA_ILi0EEESV_EEEEENS5_IJNS4_10UnderscoreESY_SY_EEEEENS4_23SM90_TMA_LOAD_MULTICASTENS4_14ComposedLayoutINS4_7SwizzleILi1ELi4ELi3EEENS4_18smem_ptr_flag_bitsILi8EEENST_INS5_IJNSA_ILi8EEESH_EEENS5_IJSH_SB_EEEEEEEvNS4_8identityENS4_13SM90_TMA_LOADES1B_vS1C_EENS_8epilogue10collective6detail29Sm90TmaWarpSpecializedAdapterINS1G_15DefaultEpilogueISJ_SK_SK_NS1F_6thread17LinearCombinationISJ_Li1EffLNS1K_9ScaleType4KindE0ELNS_15FloatRoundStyleE2ESJ_EENS1_15EpilogueDefaultEEEEEvvEEEEvNT_6ParamsE --------------------------
	.section	.nv.shared._ZN7cutlass13device_kernelINS_4gemm6kernel13GemmUniversalIN4cute5tupleIJiiiiEEENS1_10collective13CollectiveMmaINS1_37MainloopSm90TmaGmmaWarpSpecializedFP8ILi5ENS5_IJNS4_1CILi1EEENSA_ILi2EEESB_EEENS1_35KernelTmaWarpSpecializedCooperativeEEENS5_IJNSA_ILi256EEESG_NSA_ILi32EEEEEENS_12float_e5m2_tENS5_IJlSB_lEEESJ_SK_NS4_8TiledMMAINS4_8MMA_AtomIJNS4_4SM904GMMA31MMA_64x256x32_F32E5M2E5M2_SS_TNILNSO_7ScaleInE1ELSQ_1EEEEEENS4_6LayoutINS5_IJSC_SB_SB_EEENS5_IJSB_NSA_ILi0EEESV_EEEEENS5_IJNS4_10UnderscoreESY_SY_EEEEENS4_23SM90_TMA_LOAD_MULTICASTENS4_14ComposedLayoutINS4_7SwizzleILi1ELi4ELi3EEENS4_18smem_ptr_flag_bitsILi8EEENST_INS5_IJNSA_ILi8EEESH_EEENS5_IJSH_SB_EEEEEEEvNS4_8identityENS4_13SM90_TMA_LOADES1B_vS1C_EENS_8epilogue10collective6detail29Sm90TmaWarpSpecializedAdapterINS1G_15DefaultEpilogueISJ_SK_SK_NS1F_6thread17LinearCombinationISJ_Li1EffLNS1K_9ScaleType4KindE0ELNS_15FloatRoundStyleE2ESJ_EENS1_15EpilogueDefaultEEEEEvvEEEEvNT_6ParamsE,"aw",@nobits
	.sectionflags	@""
	.align	16
	.zero		1024


//--------------------- .nv.shared.reserved.0     --------------------------
	.section	.nv.shared.reserved.0,"aw",@nobits
	.weak		__nv_reservedSMEM_offset_0_alias
	.size		__nv_reservedSMEM_offset_0_alias, 0, 0
	.other		__nv_reservedSMEM_offset_0_alias,@"STO_CUDA_RESERVED_SHARED STV_DEFAULT"
__nv_reservedSMEM_offset_0_alias:
	.zero		0


//--------------------- .nv.global                --------------------------
	.section	.nv.global,"aw",@nobits
.nv.global:
	.type		_ZN39_INTERNAL_68f4690a_4_k_cu_b088777b_50554cute1_E,@object
	.size		_ZN39_INTERNAL_68f4690a_4_k_cu_b088777b_50554cute1_E,(_ZN39_INTERNAL_68f4690a_4_k_cu_b088777b_50554cuda3std3__45__cpo6cbeginE - _ZN39_INTERNAL_68f4690a_4_k_cu_b088777b_50554cute1_E)
_ZN39_INTERNAL_68f4690a_4_k_cu_b088777b_50554cute1_E:
	.zero		1
	.type		_ZN39_INTERNAL_68f4690a_4_k_cu_b088777b_50554cuda3std3__45__cpo6cbeginE,@object
	.size		_ZN39_INTERNAL_68f4690a_4_k_cu_b088777b_50554cuda3std3__45__cpo6cbeginE,(_ZN39_INTERNAL_68f4690a_4_k_cu_b088777b_50554cuda3std3__48in_placeE - _ZN39_INTERNAL_68f4690a_4_k_cu_b088777b_50554cuda3std3__45__cpo6cbeginE)
_ZN39_INTERNAL_68f4690a_4_k_cu_b088777b_50554cuda3std3__45__cpo6cbeginE:
	.zero		1
	.type		_ZN39_INTERNAL_68f4690a_4_k_cu_b088777b_50554cuda3std3__48in_placeE,@object
	.size		_ZN39_INTERNAL_68f4690a_4_k_cu_b088777b_50554cuda3std3__48in_placeE,(_ZN39_INTERNAL_68f4690a_4_k_cu_b088777b_50554cuda3std6ranges3__45__cpo9iter_moveE - _ZN39_INTERNAL_68f4690a_4_k_cu_b088777b_50554cuda3std3__48in_placeE)
_ZN39_INTERNAL_68f4690a_4_k_cu_b088777b_50554cuda3std3__48in_placeE:
	.zero		1
	.type		_ZN39_INTERNAL_68f4690a_4_k_cu_b088777b_50554cuda3std6ranges3__45__cpo9iter_moveE,@object
	.size		_ZN39_INTERNAL_68f4690a_4_k_cu_b088777b_50554cuda3std6ranges3__45__cpo9iter_moveE,(_ZN39_INTERNAL_68f4690a_4_k_cu_b088777b_50554cuda3std3__45__cpo5beginE - _ZN39_INTERNAL_68f4690a_4_k_cu_b088777b_50554cuda3std6ranges3__45__cpo9iter_moveE)
_ZN39_INTERNAL_68f4690a_4_k_cu_b088777b_50554cuda3std6ranges3__45__cpo9iter_moveE:
	.zero		1
	.type		_ZN39_INTERNAL_68f4690a_4_k_cu_b088777b_50554cuda3std3__45__cpo5beginE,@object
	.size		_ZN39_INTERNAL_68f4690a_4_k_cu_b088777b_50554cuda3std3__45__cpo5beginE,(_ZN39_INTERNAL_68f4690a_4_k_cu_b088777b_50554cuda3std3__441_GLOBAL__N__68f4690a_4_k_cu_b088777b_50556ignoreE - _ZN39_INTERNAL_68f4690a_4_k_cu_b088777b_50554cuda3std3__45__cpo5beginE)
_ZN39_INTERNAL_68f4690a_4_k_cu_b088777b_50554cuda3std3__45__cpo5beginE:
	.zero		1
	.type		_ZN39_INTERNAL_68f4690a_4_k_cu_b088777b_50554cuda3std3__441_GLOBAL__N__68f4690a_4_k_cu_b088777b_50556ignoreE,@object
	.size		_ZN39_INTERNAL_68f4690a_4_k_cu_b088777b_50554cuda3std3__441_GLOBAL__N__68f4690a_4_k_cu_b088777b_50556ignoreE,(_ZN39_INTERNAL_68f4690a_4_k_cu_b088777b_50554cute7productE - _ZN39_INTERNAL_68f4690a_4_k_cu_b088777b_50554cuda3std3__441_GLOBAL__N__68f4690a_4_k_cu_b088777b_50556ignoreE)
_ZN39_INTERNAL_68f4690a_4_k_cu_b088777b_50554cuda3std3__441_GLOBAL__N__68f4690a_4_k_cu_b088777b_50556ignoreE:
	.zero		1
	.type		_ZN39_INTERNAL_68f4690a_4_k_cu_b088777b_50554cute7productE,@object
	.size		_ZN39_INTERNAL_68f4690a_4_k_cu_b088777b_50554cute7productE,(_ZN39_INTERNAL_68f4690a_4_k_cu_b088777b_50554cuda3std3__45__cpo3endE - _ZN39_INTERNAL_68f4690a_4_k_cu_b088777b_50554cute7productE)
_ZN39_INTERNAL_68f4690a_4_k_cu_b088777b_50554cute7productE:
	.zero		1
	.type		_ZN39_INTERNAL_68f4690a_4_k_cu_b088777b_50554cuda3std3__45__cpo3endE,@object
	.size		_ZN39_INTERNAL_68f4690a_4_k_cu_b088777b_50554cuda3std3__45__cpo3endE,(_ZN39_INTERNAL_68f4690a_4_k_cu_b088777b_50554cuda3std3__419piecewise_constructE - _ZN39_INTERNAL_68f4690a_4_k_cu_b088777b_50554cuda3std3__45__cpo3endE)
_ZN39_INTERNAL_68f4690a_4_k_cu_b088777b_50554cuda3std3__45__cpo3endE:
	.zero		1
	.type		_ZN39_INTERNAL_68f4690a_4_k_cu_b088777b_50554cuda3std3__419piecewise_constructE,@object
	.size		_ZN39_INTERNAL_68f4690a_4_k_cu_b088777b_50554cuda3std3__419piecewise_constructE,(_ZN39_INTERNAL_68f4690a_4_k_cu_b088777b_50554cuda3std3__45__cpo4cendE - _ZN39_INTERNAL_68f4690a_4_k_cu_b088777b_50554cuda3std3__419piecewise_constructE)
_ZN39_INTERNAL_68f4690a_4_k_cu_b088777b_50554cuda3std3__419piecewise_constructE:
	.zero		1
	.type		_ZN39_INTERNAL_68f4690a_4_k_cu_b088777b_50554cuda3std3__45__cpo4cendE,@object
	.size		_ZN39_INTERNAL_68f4690a_4_k_cu_b088777b_50554cuda3std3__45__cpo4cendE,(_ZN39_INTERNAL_68f4690a_4_k_cu_b088777b_50554cuda3std6ranges3__45__cpo4swapE - _ZN39_INTERNAL_68f4690a_4_k_cu_b088777b_50554cuda3std3__45__cpo4cendE)
_ZN39_INTERNAL_68f4690a_4_k_cu_b088777b_50554cuda3std3__45__cpo4cendE:
	.zero		1
	.type		_ZN39_INTERNAL_68f4690a_4_k_cu_b088777b_50554cuda3std6ranges3__45__cpo4swapE,@object
	.size		_ZN39_INTERNAL_68f4690a_4_k_cu_b088777b_50554cuda3std6ranges3__45__cpo4swapE,(.L_7 - _ZN39_INTERNAL_68f4690a_4_k_cu_b088777b_50554cuda3std6ranges3__45__cpo4swapE)
_ZN39_INTERNAL_68f4690a_4_k_cu_b088777b_50554cuda3std6ranges3__45__cpo4swapE:
	.zero		1
.L_7:


//--------------------- .nv.constant0._ZN7cutlass13device_kernelINS_4gemm6kernel13GemmUniversalIN4cute5tupleIJiiiiEEENS1_10collective13CollectiveMmaINS1_37MainloopSm90TmaGmmaWarpSpecializedFP8ILi5ENS5_IJNS4_1CILi1EEENSA_ILi2EEESB_EEENS1_35KernelTmaWarpSpecializedCooperativeEEENS5_IJNSA_ILi256EEESG_NSA_ILi32EEEEEENS_12float_e5m2_tENS5_IJlSB_lEEESJ_SK_NS4_8TiledMMAINS4_8MMA_AtomIJNS4_4SM904GMMA31MMA_64x256x32_F32E5M2E5M2_SS_TNILNSO_7ScaleInE1ELSQ_1EEEEEENS4_6LayoutINS5_IJSC_SB_SB_EEENS5_IJSB_NSA_ILi0EEESV_EEEEENS5_IJNS4_10UnderscoreESY_SY_EEEEENS4_23SM90_TMA_LOAD_MULTICASTENS4_14ComposedLayoutINS4_7SwizzleILi1ELi4ELi3EEENS4_18smem_ptr_flag_bitsILi8EEENST_INS5_IJNSA_ILi8EEESH_EEENS5_IJSH_SB_EEEEEEEvNS4_8identityENS4_13SM90_TMA_LOADES1B_vS1C_EENS_8epilogue10collective6detail29Sm90TmaWarpSpecializedAdapterINS1G_15DefaultEpilogueISJ_SK_SK_NS1F_6thread17LinearCombinationISJ_Li1EffLNS1K_9ScaleType4KindE0ELNS_15FloatRoundStyleE2ESJ_EENS1_15EpilogueDefaultEEEEEvvEEEEvNT_6ParamsE --------------------------
	.section	.nv.constant0._ZN7cutlass13device_kernelINS_4gemm6kernel13GemmUniversalIN4cute5tupleIJiiiiEEENS1_10collective13CollectiveMmaINS1_37MainloopSm90TmaGmmaWarpSpecializedFP8ILi5ENS5_IJNS4_1CILi1EEENSA_ILi2EEESB_EEENS1_35KernelTmaWarpSpecializedCooperativeEEENS5_IJNSA_ILi256EEESG_NSA_ILi32EEEEEENS_12float_e5m2_tENS5_IJlSB_lEEESJ_SK_NS4_8TiledMMAINS4_8MMA_AtomIJNS4_4SM904GMMA31MMA_64x256x32_F32E5M2E5M2_SS_TNILNSO_7ScaleInE1ELSQ_1EEEEEENS4_6LayoutINS5_IJSC_SB_SB_EEENS5_IJSB_NSA_ILi0EEESV_EEEEENS5_IJNS4_10UnderscoreESY_SY_EEEEENS4_23SM90_TMA_LOAD_MULTICASTENS4_14ComposedLayoutINS4_7SwizzleILi1ELi4ELi3EEENS4_18smem_ptr_flag_bitsILi8EEENST_INS5_IJNSA_ILi8EEESH_EEENS5_IJSH_SB_EEEEEEEvNS4_8identityENS4_13SM90_TMA_LOADES1B_vS1C_EENS_8epilogue10collective6detail29Sm90TmaWarpSpecializedAdapterINS1G_15DefaultEpilogueISJ_SK_SK_NS1F_6thread17LinearCombinationISJ_Li1EffLNS1K_9ScaleType4KindE0ELNS_15FloatRoundStyleE2ESJ_EENS1_15EpilogueDefaultEEEEEvvEEEEvNT_6ParamsE,"a",@progbits
	.sectionflags	@""
	.align	4
.nv.constant0._ZN7cutlass13device_kernelINS_4gemm6kernel13GemmUniversalIN4cute5tupleIJiiiiEEENS1_10collective13CollectiveMmaINS1_37MainloopSm90TmaGmmaWarpSpecializedFP8ILi5ENS5_IJNS4_1CILi1EEENSA_ILi2EEESB_EEENS1_35KernelTmaWarpSpecializedCooperativeEEENS5_IJNSA_ILi256EEESG_NSA_ILi32EEEEEENS_12float_e5m2_tENS5_IJlSB_lEEESJ_SK_NS4_8TiledMMAINS4_8MMA_AtomIJNS4_4SM904GMMA31MMA_64x256x32_F32E5M2E5M2_SS_TNILNSO_7ScaleInE1ELSQ_1EEEEEENS4_6LayoutINS5_IJSC_SB_SB_EEENS5_IJSB_NSA_ILi0EEESV_EEEEENS5_IJNS4_10UnderscoreESY_SY_EEEEENS4_23SM90_TMA_LOAD_MULTICASTENS4_14ComposedLayoutINS4_7SwizzleILi1ELi4ELi3EEENS4_18smem_ptr_flag_bitsILi8EEENST_INS5_IJNSA_ILi8EEESH_EEENS5_IJSH_SB_EEEEEEEvNS4_8identityENS4_13SM90_TMA_LOADES1B_vS1C_EENS_8epilogue10collective6detail29Sm90TmaWarpSpecializedAdapterINS1G_15DefaultEpilogueISJ_SK_SK_NS1F_6thread17LinearCombinationISJ_Li1EffLNS1K_9ScaleType4KindE0ELNS_15FloatRoundStyleE2ESJ_EENS1_15EpilogueDefaultEEEEEvvEEEEvNT_6ParamsE:
	.zero		1664


//--------------------- SYMBOLS --------------------------

	.type		.nv.reservedSmem.offset0,@object
	.size		.nv.reservedSmem.offset0,0x4
